	.target	sm_90a

	.elftype	@"ET_EXEC"


//--------------------- .note.nv.tkinfo           --------------------------
	.section	.note.nv.tkinfo,"",@"SHT_NOTE"
	.sectionflags	@"SHF_NOTE_NV_TKINFO"
	.tkinfo
        /*0018*/ 	.word	0x00000002
        /*0030*/ 	.string	""
        /*0030*/ 	.string	"ptxas"
        /*0030*/ 	.string	"Cuda compilation tools, release 13.0, V13.0.88"
        /*0030*/ 	.string	"Build cuda_13.0.r13.0/compiler.36424714_0"
        /*0030*/ 	.string	"-arch sm_90a -m 64 "



//--------------------- .note.nv.cuinfo           --------------------------
	.section	.note.nv.cuinfo,"",@"SHT_NOTE"
	.sectionflags	@"SHF_NOTE_NV_CUINFO"
        /*0018*/ 	.short	0x0002
        /*001a*/ 	.short	0x005a
        /*001c*/ 	.short	0x0082
	.zero		2


//--------------------- .nv.info                  --------------------------
	.section	.nv.info,"",@"SHT_CUDA_INFO"
	.align	4


	//----- nvinfo : EIATTR_REGCOUNT
	.align		4
        /*0000*/ 	.byte	0x04, 0x2f
        /*0002*/ 	.short	(.L_15 - .L_14)
	.align		4
.L_14:
        /*0004*/ 	.word	index@(_ZN7cutlass13device_kernelINS_4gemm6kernel13GemmUniversalIN4cute5tupleIJiiiiEEENS1_10collective13CollectiveMmaINS1_34MainloopSm90TmaGmmaWarpSpecializedILi30ENS5_IJNS4_1CILi1EEESB_SB_EEENS1_35KernelTmaWarpSpecializedCooperativeEEENS5_IJNSA_ILi192EEENSA_ILi48EEENSA_ILi32EEEEEEaNS5_IJlSB_lEEEaSJ_NS4_8TiledMMAINS4_8MMA_AtomIJNS4_4SM904GMMA26MMA_64x16x32_S32S8S8_SS_TNEEEENS4_6LayoutINS5_IJNSA_ILi2EEESB_SB_EEENS5_IJSB_NSA_ILi0EEEST_EEEEENS5_IJNS4_10UnderscoreESW_SW_EEEEENS4_13SM90_TMA_LOADENS4_14ComposedLayoutINS4_7SwizzleILi1ELi4ELi3EEENS4_18smem_ptr_flag_bitsILi8EEENSQ_INS5_IJNSA_ILi8EEESH_EEENS5_IJSH_SB_EEEEEEEvNS4_8identityESZ_S19_vS1A_EENS_8epilogue10collective6detail29Sm90TmaWarpSpecializedAdapterINS1D_15DefaultEpilogueIaSJ_SJ_NS1C_6thread17LinearCombinationIaLi1EiiLNS1H_9ScaleType4KindE0ELNS_15FloatRoundStyleE2EaEENS1_15EpilogueDefaultEEEEEvvEEEEvNT_6ParamsE)
        /*0008*/ 	.word	0x000000a8


	//----- nvinfo : EIATTR_FRAME_SIZE
	.align		4
.L_15:
        /*000c*/ 	.byte	0x04, 0x11
        /*000e*/ 	.short	(.L_17 - .L_16)
	.align		4
.L_16:
        /*0010*/ 	.word	index@(_ZN7cutlass13device_kernelINS_4gemm6kernel13GemmUniversalIN4cute5tupleIJiiiiEEENS1_10collective13CollectiveMmaINS1_34MainloopSm90TmaGmmaWarpSpecializedILi30ENS5_IJNS4_1CILi1EEESB_SB_EEENS1_35KernelTmaWarpSpecializedCooperativeEEENS5_IJNSA_ILi192EEENSA_ILi48EEENSA_ILi32EEEEEEaNS5_IJlSB_lEEEaSJ_NS4_8TiledMMAINS4_8MMA_AtomIJNS4_4SM904GMMA26MMA_64x16x32_S32S8S8_SS_TNEEEENS4_6LayoutINS5_IJNSA_ILi2EEESB_SB_EEENS5_IJSB_NSA_ILi0EEEST_EEEEENS5_IJNS4_10UnderscoreESW_SW_EEEEENS4_13SM90_TMA_LOADENS4_14ComposedLayoutINS4_7SwizzleILi1ELi4ELi3EEENS4_18smem_ptr_flag_bitsILi8EEENSQ_INS5_IJNSA_ILi8EEESH_EEENS5_IJSH_SB_EEEEEEEvNS4_8identityESZ_S19_vS1A_EENS_8epilogue10collective6detail29Sm90TmaWarpSpecializedAdapterINS1D_15DefaultEpilogueIaSJ_SJ_NS1C_6thread17LinearCombinationIaLi1EiiLNS1H_9ScaleType4KindE0ELNS_15FloatRoundStyleE2EaEENS1_15EpilogueDefaultEEEEEvvEEEEvNT_6ParamsE)
        /*0014*/ 	.word	0x00000000


	//----- nvinfo : EIATTR_MIN_STACK_SIZE
	.align		4
.L_17:
        /*0018*/ 	.byte	0x04, 0x12
        /*001a*/ 	.short	(.L_19 - .L_18)
	.align		4
.L_18:
        /*001c*/ 	.word	index@(_ZN7cutlass13device_kernelINS_4gemm6kernel13GemmUniversalIN4cute5tupleIJiiiiEEENS1_10collective13CollectiveMmaINS1_34MainloopSm90TmaGmmaWarpSpecializedILi30ENS5_IJNS4_1CILi1EEESB_SB_EEENS1_35KernelTmaWarpSpecializedCooperativeEEENS5_IJNSA_ILi192EEENSA_ILi48EEENSA_ILi32EEEEEEaNS5_IJlSB_lEEEaSJ_NS4_8TiledMMAINS4_8MMA_AtomIJNS4_4SM904GMMA26MMA_64x16x32_S32S8S8_SS_TNEEEENS4_6LayoutINS5_IJNSA_ILi2EEESB_SB_EEENS5_IJSB_NSA_ILi0EEEST_EEEEENS5_IJNS4_10UnderscoreESW_SW_EEEEENS4_13SM90_TMA_LOADENS4_14ComposedLayoutINS4_7SwizzleILi1ELi4ELi3EEENS4_18smem_ptr_flag_bitsILi8EEENSQ_INS5_IJNSA_ILi8EEESH_EEENS5_IJSH_SB_EEEEEEEvNS4_8identityESZ_S19_vS1A_EENS_8epilogue10collective6detail29Sm90TmaWarpSpecializedAdapterINS1D_15DefaultEpilogueIaSJ_SJ_NS1C_6thread17LinearCombinationIaLi1EiiLNS1H_9ScaleType4KindE0ELNS_15FloatRoundStyleE2EaEENS1_15EpilogueDefaultEEEEEvvEEEEvNT_6ParamsE)
        /*0020*/ 	.word	0x00000000
.L_19:


//--------------------- .nv.compat                --------------------------
	.section	.nv.compat,"",@"SHT_CUDA_COMPAT_INFO"
	.align	4
        /*0000*/ 	.byte	0x02, 0x09, 0x01, 0x00, 0x02, 0x02, 0x04, 0x00, 0x02, 0x05, 0x05, 0x00, 0x03, 0x07, 0x01, 0x01
        /*0010*/ 	.byte	0x02, 0x03, 0x01, 0x00, 0x02, 0x06, 0x01, 0x00, 0x04, 0x0b, 0x08, 0x00, 0x00, 0x00, 0x00, 0x00
        /*0020*/ 	.byte	0x00, 0x00, 0x00, 0x00


//--------------------- .nv.info._ZN7cutlass13device_kernelINS_4gemm6kernel13GemmUniversalIN4cute5tupleIJiiiiEEENS1_10collective13CollectiveMmaINS1_34MainloopSm90TmaGmmaWarpSpecializedILi30ENS5_IJNS4_1CILi1EEESB_SB_EEENS1_35KernelTmaWarpSpecializedCooperativeEEENS5_IJNSA_ILi192EEENSA_ILi48EEENSA_ILi32EEEEEEaNS5_IJlSB_lEEEaSJ_NS4_8TiledMMAINS4_8MMA_AtomIJNS4_4SM904GMMA26MMA_64x16x32_S32S8S8_SS_TNEEEENS4_6LayoutINS5_IJNSA_ILi2EEESB_SB_EEENS5_IJSB_NSA_ILi0EEEST_EEEEENS5_IJNS4_10UnderscoreESW_SW_EEEEENS4_13SM90_TMA_LOADENS4_14ComposedLayoutINS4_7SwizzleILi1ELi4ELi3EEENS4_18smem_ptr_flag_bitsILi8EEENSQ_INS5_IJNSA_ILi8EEESH_EEENS5_IJSH_SB_EEEEEEEvNS4_8identityESZ_S19_vS1A_EENS_8epilogue10collective6detail29Sm90TmaWarpSpecializedAdapterINS1D_15DefaultEpilogueIaSJ_SJ_NS1C_6thread17LinearCombinationIaLi1EiiLNS1H_9ScaleType4KindE0ELNS_15FloatRoundStyleE2EaEENS1_15EpilogueDefaultEEEEEvvEEEEvNT_6ParamsE --------------------------
	.section	.nv.info._ZN7cutlass13device_kernelINS_4gemm6kernel13GemmUniversalIN4cute5tupleIJiiiiEEENS1_10collective13CollectiveMmaINS1_34MainloopSm90TmaGmmaWarpSpecializedILi30ENS5_IJNS4_1CILi1EEESB_SB_EEENS1_35KernelTmaWarpSpecializedCooperativeEEENS5_IJNSA_ILi192EEENSA_ILi48EEENSA_ILi32EEEEEEaNS5_IJlSB_lEEEaSJ_NS4_8TiledMMAINS4_8MMA_AtomIJNS4_4SM904GMMA26MMA_64x16x32_S32S8S8_SS_TNEEEENS4_6LayoutINS5_IJNSA_ILi2EEESB_SB_EEENS5_IJSB_NSA_ILi0EEEST_EEEEENS5_IJNS4_10UnderscoreESW_SW_EEEEENS4_13SM90_TMA_LOADENS4_14ComposedLayoutINS4_7SwizzleILi1ELi4ELi3EEENS4_18smem_ptr_flag_bitsILi8EEENSQ_INS5_IJNSA_ILi8EEESH_EEENS5_IJSH_SB_EEEEEEEvNS4_8identityESZ_S19_vS1A_EENS_8epilogue10collective6detail29Sm90TmaWarpSpecializedAdapterINS1D_15DefaultEpilogueIaSJ_SJ_NS1C_6thread17LinearCombinationIaLi1EiiLNS1H_9ScaleType4KindE0ELNS_15FloatRoundStyleE2EaEENS1_15EpilogueDefaultEEEEEvvEEEEvNT_6ParamsE,"",@"SHT_CUDA_INFO"
	.sectionflags	@""
	.align	4


	//----- nvinfo : EIATTR_CUDA_API_VERSION
	.align		4
        /*0000*/ 	.byte	0x04, 0x37
        /*0002*/ 	.short	(.L_21 - .L_20)
.L_20:
        /*0004*/ 	.word	0x00000082


	//----- nvinfo : EIATTR_KPARAM_INFO
	.align		4
.L_21:
        /*0008*/ 	.byte	0x04, 0x17
        /*000a*/ 	.short	(.L_23 - .L_22)
.L_22:
        /*000c*/ 	.word	0x00000000
        /*0010*/ 	.short	0x0000
        /*0012*/ 	.short	0x0070
        /*0014*/ 	.byte	0x00, 0xf0, 0x01, 0x10


	//----- nvinfo : EIATTR_SPARSE_MMA_MASK
	.align		4
.L_23:
        /*0018*/ 	.byte	0x03, 0x50
        /*001a*/ 	.short	0x0000


	//----- nvinfo : EIATTR_MAXREG_COUNT
	.align		4
        /*001c*/ 	.byte	0x03, 0x1b
        /*001e*/ 	.short	0x00a8


	//----- nvinfo : EIATTR_NUM_BARRIERS
	.align		4
        /*0020*/ 	.byte	0x02, 0x4c
        /*0022*/ 	.byte	0x01
	.zero		1


	//----- nvinfo : EIATTR_EXTERNS
	.align		4
        /*0024*/ 	.byte	0x04, 0x0f
        /*0026*/ 	.short	(.L_25 - .L_24)


	//   ....[0]....
	.align		4
.L_24:
        /*0028*/ 	.word	index@(__assertfail)


	//----- nvinfo : EIATTR_MERCURY_ISA_VERSION
	.align		4
.L_25:
        /*002c*/ 	.byte	0x03, 0x5f
        /*002e*/ 	.short	0x0101


	//----- nvinfo : EIATTR_INT_WARP_WIDE_INSTR_OFFSETS
	.align		4
        /*0030*/ 	.byte	0x04, 0x31
        /*0032*/ 	.short	(.L_27 - .L_26)


	//   ....[0]....
.L_26:
        /*0034*/ 	.word	0x00000760


	//   ....[1]....
        /*0038*/ 	.word	0x00000770


	//   ....[2]....
        /*003c*/ 	.word	0x00000830


	//----- nvinfo : EIATTR_COOP_GROUP_MASK_REGIDS
	.align		4
.L_27:
        /*0040*/ 	.byte	0x04, 0x29
        /*0042*/ 	.short	(.L_29 - .L_28)


	//   ....[0]....
.L_28:
        /*0044*/ 	.word	0xffffffff


	//   ....[1]....
        /*0048*/ 	.word	0xffffffff


	//   ....[2]....
        /*004c*/ 	.word	0xffffffff


	//   ....[3]....
        /*0050*/ 	.word	0xffffffff


	//   ....[4]....
        /*0054*/ 	.word	0xffffffff


	//----- nvinfo : EIATTR_COOP_GROUP_INSTR_OFFSETS
	.align		4
.L_29:
        /*0058*/ 	.byte	0x04, 0x28
        /*005a*/ 	.short	(.L_31 - .L_30)


	//   ....[0]....
.L_30:
        /*005c*/ 	.word	0x00000060


	//   ....[1]....
        /*0060*/ 	.word	0x00000070


	//   ....[2]....
        /*0064*/ 	.word	0x00000130


	//   ....[3]....
        /*0068*/ 	.word	0x00000630


	//   ....[4]....
        /*006c*/ 	.word	0x000014d0


	//----- nvinfo : EIATTR_REG_RECONFIG
	.align		4
.L_31:
        /*0070*/ 	.byte	0x01, 0x54
	.zero		2


	//----- nvinfo : EIATTR_SYSCALL_OFFSETS
	.align		4
        /*0074*/ 	.byte	0x04, 0x46
        /*0076*/ 	.short	(.L_33 - .L_32)


	//   ....[0]....
.L_32:
        /*0078*/ 	.word	0x000016c0


	//----- nvinfo : EIATTR_MBARRIER_INSTR_OFFSETS
	.align		4
.L_33:
        /*007c*/ 	.byte	0x04, 0x39
        /*007e*/ 	.short	(.L_35 - .L_34)


	//   ....[0]....
.L_34:
        /*0080*/ 	.word	0x00000250
        /*0084*/ 	.word	0x000000ff
        /*0088*/ 	.word	0x00000000
        /*008c*/ 	.short	0x0100
        /*008e*/ 	.byte	0x08
	.zero		1


	//   ....[1]....
        /*0090*/ 	.word	0x00000260
        /*0094*/ 	.word	0x000000ff
        /*0098*/ 	.word	0x000000f0
        /*009c*/ 	.short	0x0100
        /*009e*/ 	.byte	0x08
	.zero		1


	//   ....[2]....
        /*00a0*/ 	.word	0x00000270
        /*00a4*/ 	.word	0x000000ff
        /*00a8*/ 	.word	0x00000008
        /*00ac*/ 	.short	0x0100
        /*00ae*/ 	.byte	0x08
	.zero		1


	//   ....[3]....
        /*00b0*/ 	.word	0x00000280
        /*00b4*/ 	.word	0x000000ff
        /*00b8*/ 	.word	0x000000f8
        /*00bc*/ 	.short	0x0100
        /*00be*/ 	.byte	0x08
	.zero		1


	//   ....[4]....
        /*00c0*/ 	.word	0x00000290
        /*00c4*/ 	.word	0x000000ff
        /*00c8*/ 	.word	0x00000010
        /*00cc*/ 	.short	0x0100
        /*00ce*/ 	.byte	0x08
	.zero		1


	//   ....[5]....
        /*00d0*/ 	.word	0x000002a0
        /*00d4*/ 	.word	0x000000ff
        /*00d8*/ 	.word	0x00000100
        /*00dc*/ 	.short	0x0100
        /*00de*/ 	.byte	0x08
	.zero		1


	//   ....[6]....
        /*00e0*/ 	.word	0x000002b0
        /*00e4*/ 	.word	0x000000ff
        /*00e8*/ 	.word	0x00000018
        /*00ec*/ 	.short	0x0100
        /*00ee*/ 	.byte	0x08
	.zero		1


	//   ....[7]....
        /*00f0*/ 	.word	0x000002c0
        /*00f4*/ 	.word	0x000000ff
        /*00f8*/ 	.word	0x00000108
        /*00fc*/ 	.short	0x0100
        /*00fe*/ 	.byte	0x08
	.zero		1


	//   ....[8]....
        /*0100*/ 	.word	0x000002d0
        /*0104*/ 	.word	0x000000ff
        /*0108*/ 	.word	0x00000020
        /*010c*/ 	.short	0x0100
        /*010e*/ 	.byte	0x08
	.zero		1


	//   ....[9]....
        /*0110*/ 	.word	0x000002e0
        /*0114*/ 	.word	0x000000ff
        /*0118*/ 	.word	0x00000110
        /*011c*/ 	.short	0x0100
        /*011e*/ 	.byte	0x08
	.zero		1


	//   ....[10]....
        /*0120*/ 	.word	0x000002f0
        /*0124*/ 	.word	0x000000ff
        /*0128*/ 	.word	0x00000028
        /*012c*/ 	.short	0x0100
        /*012e*/ 	.byte	0x08
	.zero		1


	//   ....[11]....
        /*0130*/ 	.word	0x00000300
        /*0134*/ 	.word	0x000000ff
        /*0138*/ 	.word	0x00000118
        /*013c*/ 	.short	0x0100
        /*013e*/ 	.byte	0x08
	.zero		1


	//   ....[12]....
        /*0140*/ 	.word	0x00000310
        /*0144*/ 	.word	0x000000ff
        /*0148*/ 	.word	0x00000030
        /*014c*/ 	.short	0x0100
        /*014e*/ 	.byte	0x08
	.zero		1


	//   ....[13]....
        /*0150*/ 	.word	0x00000320
        /*0154*/ 	.word	0x000000ff
        /*0158*/ 	.word	0x00000120
        /*015c*/ 	.short	0x0100
        /*015e*/ 	.byte	0x08
	.zero		1


	//   ....[14]....
        /*0160*/ 	.word	0x00000330
        /*0164*/ 	.word	0x000000ff
        /*0168*/ 	.word	0x00000038
        /*016c*/ 	.short	0x0100
        /*016e*/ 	.byte	0x08
	.zero		1


	//   ....[15]....
        /*0170*/ 	.word	0x00000340
        /*0174*/ 	.word	0x000000ff
        /*0178*/ 	.word	0x00000128
        /*017c*/ 	.short	0x0100
        /*017e*/ 	.byte	0x08
	.zero		1


	//   ....[16]....
        /*0180*/ 	.word	0x00000350
        /*0184*/ 	.word	0x000000ff
        /*0188*/ 	.word	0x00000040
        /*018c*/ 	.short	0x0100
        /*018e*/ 	.byte	0x08
	.zero		1


	//   ....[17]....
        /*0190*/ 	.word	0x00000360
        /*0194*/ 	.word	0x000000ff
        /*0198*/ 	.word	0x00000130
        /*019c*/ 	.short	0x0100
        /*019e*/ 	.byte	0x08
	.zero		1


	//   ....[18]....
        /*01a0*/ 	.word	0x00000370
        /*01a4*/ 	.word	0x000000ff
        /*01a8*/ 	.word	0x00000048
        /*01ac*/ 	.short	0x0100
        /*01ae*/ 	.byte	0x08
	.zero		1


	//   ....[19]....
        /*01b0*/ 	.word	0x00000380
        /*01b4*/ 	.word	0x000000ff
        /*01b8*/ 	.word	0x00000138
        /*01bc*/ 	.short	0x0100
        /*01be*/ 	.byte	0x08
	.zero		1


	//   ....[20]....
        /*01c0*/ 	.word	0x00000390
        /*01c4*/ 	.word	0x000000ff
        /*01c8*/ 	.word	0x00000050
        /*01cc*/ 	.short	0x0100
        /*01ce*/ 	.byte	0x08
	.zero		1


	//   ....[21]....
        /*01d0*/ 	.word	0x000003a0
        /*01d4*/ 	.word	0x000000ff
        /*01d8*/ 	.word	0x00000140
        /*01dc*/ 	.short	0x0100
        /*01de*/ 	.byte	0x08
	.zero		1


	//   ....[22]....
        /*01e0*/ 	.word	0x000003b0
        /*01e4*/ 	.word	0x000000ff
        /*01e8*/ 	.word	0x00000058
        /*01ec*/ 	.short	0x0100
        /*01ee*/ 	.byte	0x08
	.zero		1


	//   ....[23]....
        /*01f0*/ 	.word	0x000003c0
        /*01f4*/ 	.word	0x000000ff
        /*01f8*/ 	.word	0x00000148
        /*01fc*/ 	.short	0x0100
        /*01fe*/ 	.byte	0x08
	.zero		1


	//   ....[24]....
        /*0200*/ 	.word	0x000003d0
        /*0204*/ 	.word	0x000000ff
        /*0208*/ 	.word	0x00000060
        /*020c*/ 	.short	0x0100
        /*020e*/ 	.byte	0x08
	.zero		1


	//   ....[25]....
        /*0210*/ 	.word	0x000003e0
        /*0214*/ 	.word	0x000000ff
        /*0218*/ 	.word	0x00000150
        /*021c*/ 	.short	0x0100
        /*021e*/ 	.byte	0x08
	.zero		1


	//   ....[26]....
        /*0220*/ 	.word	0x000003f0
        /*0224*/ 	.word	0x000000ff
        /*0228*/ 	.word	0x00000068
        /*022c*/ 	.short	0x0100
        /*022e*/ 	.byte	0x08
	.zero		1


	//   ....[27]....
        /*0230*/ 	.word	0x00000400
        /*0234*/ 	.word	0x000000ff
        /*0238*/ 	.word	0x00000158
        /*023c*/ 	.short	0x0100
        /*023e*/ 	.byte	0x08
	.zero		1


	//   ....[28]....
        /*0240*/ 	.word	0x00000410
        /*0244*/ 	.word	0x000000ff
        /*0248*/ 	.word	0x00000070
        /*024c*/ 	.short	0x0100
        /*024e*/ 	.byte	0x08
	.zero		1


	//   ....[29]....
        /*0250*/ 	.word	0x00000420
        /*0254*/ 	.word	0x000000ff
        /*0258*/ 	.word	0x00000160
        /*025c*/ 	.short	0x0100
        /*025e*/ 	.byte	0x08
	.zero		1


	//   ....[30]....
        /*0260*/ 	.word	0x00000430
        /*0264*/ 	.word	0x000000ff
        /*0268*/ 	.word	0x00000078
        /*026c*/ 	.short	0x0100
        /*026e*/ 	.byte	0x08
	.zero		1


	//   ....[31]....
        /*0270*/ 	.word	0x00000440
        /*0274*/ 	.word	0x000000ff
        /*0278*/ 	.word	0x00000168
        /*027c*/ 	.short	0x0100
        /*027e*/ 	.byte	0x08
	.zero		1


	//   ....[32]....
        /*0280*/ 	.word	0x00000450
        /*0284*/ 	.word	0x000000ff
        /*0288*/ 	.word	0x00000080
        /*028c*/ 	.short	0x0100
        /*028e*/ 	.byte	0x08
	.zero		1


	//   ....[33]....
        /*0290*/ 	.word	0x00000460
        /*0294*/ 	.word	0x000000ff
        /*0298*/ 	.word	0x00000170
        /*029c*/ 	.short	0x0100
        /*029e*/ 	.byte	0x08
	.zero		1


	//   ....[34]....
        /*02a0*/ 	.word	0x00000470
        /*02a4*/ 	.word	0x000000ff
        /*02a8*/ 	.word	0x00000088
        /*02ac*/ 	.short	0x0100
        /*02ae*/ 	.byte	0x08
	.zero		1


	//   ....[35]....
        /*02b0*/ 	.word	0x00000480
        /*02b4*/ 	.word	0x000000ff
        /*02b8*/ 	.word	0x00000178
        /*02bc*/ 	.short	0x0100
        /*02be*/ 	.byte	0x08
	.zero		1


	//   ....[36]....
        /*02c0*/ 	.word	0x00000490
        /*02c4*/ 	.word	0x000000ff
        /*02c8*/ 	.word	0x00000090
        /*02cc*/ 	.short	0x0100
        /*02ce*/ 	.byte	0x08
	.zero		1


	//   ....[37]....
        /*02d0*/ 	.word	0x000004a0
        /*02d4*/ 	.word	0x000000ff
        /*02d8*/ 	.word	0x00000180
        /*02dc*/ 	.short	0x0100
        /*02de*/ 	.byte	0x08
	.zero		1


	//   ....[38]....
        /*02e0*/ 	.word	0x000004b0
        /*02e4*/ 	.word	0x000000ff
        /*02e8*/ 	.word	0x00000098
        /*02ec*/ 	.short	0x0100
        /*02ee*/ 	.byte	0x08
	.zero		1


	//   ....[39]....
        /*02f0*/ 	.word	0x000004c0
        /*02f4*/ 	.word	0x000000ff
        /*02f8*/ 	.word	0x00000188
        /*02fc*/ 	.short	0x0100
        /*02fe*/ 	.byte	0x08
	.zero		1


	//   ....[40]....
        /*0300*/ 	.word	0x000004d0
        /*0304*/ 	.word	0x000000ff
        /*0308*/ 	.word	0x000000a0
        /*030c*/ 	.short	0x0100
        /*030e*/ 	.byte	0x08
	.zero		1


	//   ....[41]....
        /*0310*/ 	.word	0x000004e0
        /*0314*/ 	.word	0x000000ff
        /*0318*/ 	.word	0x00000190
        /*031c*/ 	.short	0x0100
        /*031e*/ 	.byte	0x08
	.zero		1


	//   ....[42]....
        /*0320*/ 	.word	0x000004f0
        /*0324*/ 	.word	0x000000ff
        /*0328*/ 	.word	0x000000a8
        /*032c*/ 	.short	0x0100
        /*032e*/ 	.byte	0x08
	.zero		1


	//   ....[43]....
        /*0330*/ 	.word	0x00000500
        /*0334*/ 	.word	0x000000ff
        /*0338*/ 	.word	0x00000198
        /*033c*/ 	.short	0x0100
        /*033e*/ 	.byte	0x08
	.zero		1


	//   ....[44]....
        /*0340*/ 	.word	0x00000510
        /*0344*/ 	.word	0x000000ff
        /*0348*/ 	.word	0x000000b0
        /*034c*/ 	.short	0x0100
        /*034e*/ 	.byte	0x08
	.zero		1


	//   ....[45]....
        /*0350*/ 	.word	0x00000520
        /*0354*/ 	.word	0x000000ff
        /*0358*/ 	.word	0x000001a0
        /*035c*/ 	.short	0x0100
        /*035e*/ 	.byte	0x08
	.zero		1


	//   ....[46]....
        /*0360*/ 	.word	0x00000530
        /*0364*/ 	.word	0x000000ff
        /*0368*/ 	.word	0x000000b8
        /*036c*/ 	.short	0x0100
        /*036e*/ 	.byte	0x08
	.zero		1


	//   ....[47]....
        /*0370*/ 	.word	0x00000540
        /*0374*/ 	.word	0x000000ff
        /*0378*/ 	.word	0x000001a8
        /*037c*/ 	.short	0x0100
        /*037e*/ 	.byte	0x08
	.zero		1


	//   ....[48]....
        /*0380*/ 	.word	0x00000550
        /*0384*/ 	.word	0x000000ff
        /*0388*/ 	.word	0x000000c0
        /*038c*/ 	.short	0x0100
        /*038e*/ 	.byte	0x08
	.zero		1


	//   ....[49]....
        /*0390*/ 	.word	0x00000560
        /*0394*/ 	.word	0x000000ff
        /*0398*/ 	.word	0x000001b0
        /*039c*/ 	.short	0x0100
        /*039e*/ 	.byte	0x08
	.zero		1


	//   ....[50]....
        /*03a0*/ 	.word	0x00000570
        /*03a4*/ 	.word	0x000000ff
        /*03a8*/ 	.word	0x000000c8
        /*03ac*/ 	.short	0x0100
        /*03ae*/ 	.byte	0x08
	.zero		1


	//   ....[51]....
        /*03b0*/ 	.word	0x00000580
        /*03b4*/ 	.word	0x000000ff
        /*03b8*/ 	.word	0x000001b8
        /*03bc*/ 	.short	0x0100
        /*03be*/ 	.byte	0x08
	.zero		1


	//   ....[52]....
        /*03c0*/ 	.word	0x00000590
        /*03c4*/ 	.word	0x000000ff
        /*03c8*/ 	.word	0x000000d0
        /*03cc*/ 	.short	0x0100
        /*03ce*/ 	.byte	0x08
	.zero		1


	//   ....[53]....
        /*03d0*/ 	.word	0x000005a0
        /*03d4*/ 	.word	0x000000ff
        /*03d8*/ 	.word	0x000001c0
        /*03dc*/ 	.short	0x0100
        /*03de*/ 	.byte	0x08
	.zero		1


	//   ....[54]....
        /*03e0*/ 	.word	0x000005b0
        /*03e4*/ 	.word	0x000000ff
        /*03e8*/ 	.word	0x000000d8
        /*03ec*/ 	.short	0x0100
        /*03ee*/ 	.byte	0x08
	.zero		1


	//   ....[55]....
        /*03f0*/ 	.word	0x000005c0
        /*03f4*/ 	.word	0x000000ff
        /*03f8*/ 	.word	0x000001c8
        /*03fc*/ 	.short	0x0100
        /*03fe*/ 	.byte	0x08
	.zero		1


	//   ....[56]....
        /*0400*/ 	.word	0x000005d0
        /*0404*/ 	.word	0x000000ff
        /*0408*/ 	.word	0x000000e0
        /*040c*/ 	.short	0x0100
        /*040e*/ 	.byte	0x08
	.zero		1


	//   ....[57]....
        /*0410*/ 	.word	0x000005e0
        /*0414*/ 	.word	0x000000ff
        /*0418*/ 	.word	0x000001d0
        /*041c*/ 	.short	0x0100
        /*041e*/ 	.byte	0x08
	.zero		1


	//   ....[58]....
        /*0420*/ 	.word	0x000005f0
        /*0424*/ 	.word	0x000000ff
        /*0428*/ 	.word	0x000000e8
        /*042c*/ 	.short	0x0100
        /*042e*/ 	.byte	0x08
	.zero		1


	//   ....[59]....
        /*0430*/ 	.word	0x00000600
        /*0434*/ 	.word	0x000000ff
        /*0438*/ 	.word	0x000001d8
        /*043c*/ 	.short	0x0100
        /*043e*/ 	.byte	0x08
	.zero		1


	//   ....[60]....
        /*0440*/ 	.word	0x000008b0
        /*0444*/ 	.word	0x000000ff
        /*0448*/ 	.word	0x000001f0
        /*044c*/ 	.short	0x0100
        /*044e*/ 	.byte	0x08
	.zero		1


	//   ....[61]....
        /*0450*/ 	.word	0x00000930
        /*0454*/ 	.word	0x000000ff
        /*0458*/ 	.word	0x000001f8
        /*045c*/ 	.short	0x0100
        /*045e*/ 	.byte	0x08
	.zero		1


	//   ....[62]....
        /*0460*/ 	.word	0x00001750
        /*0464*/ 	.word	0x00000003
        /*0468*/ 	.word	0x00000000
        /*046c*/ 	.short	0x010a
        /*046e*/ 	.byte	0x3f
	.zero		1


	//   ....[63]....
        /*0470*/ 	.word	0x000017b0
        /*0474*/ 	.word	0x00000003
        /*0478*/ 	.word	0x00000000
        /*047c*/ 	.short	0x010a
        /*047e*/ 	.byte	0x3f
	.zero		1


	//   ....[64]....
        /*0480*/ 	.word	0x00001b70
        /*0484*/ 	.word	0x000000ff
        /*0488*/ 	.word	0x00000000
        /*048c*/ 	.short	0x010a
        /*048e*/ 	.byte	0x07
	.zero		1


	//   ....[65]....
        /*0490*/ 	.word	0x00001bb0
        /*0494*/ 	.word	0x000000ff
        /*0498*/ 	.word	0x00000000
        /*049c*/ 	.short	0x010a
        /*049e*/ 	.byte	0x07
	.zero		1


	//   ....[66]....
        /*04a0*/ 	.word	0x00001e80
        /*04a4*/ 	.word	0x000000ff
        /*04a8*/ 	.word	0x00000000
        /*04ac*/ 	.short	0x0101
        /*04ae*/ 	.byte	0x07
	.zero		1


	//   ....[67]....
        /*04b0*/ 	.word	0x00002060
        /*04b4*/ 	.word	0x000000ff
        /*04b8*/ 	.word	0x00000000
        /*04bc*/ 	.short	0x0101
        /*04be*/ 	.byte	0x06
	.zero		1


	//   ....[68]....
        /*04c0*/ 	.word	0x00005970
        /*04c4*/ 	.word	0x0000000e
        /*04c8*/ 	.word	0x000000f0
        /*04cc*/ 	.short	0x010a
        /*04ce*/ 	.byte	0x3f
	.zero		1


	//   ....[69]....
        /*04d0*/ 	.word	0x00005d00
        /*04d4*/ 	.word	0x00000006
        /*04d8*/ 	.word	0x000001f8
        /*04dc*/ 	.short	0x0101
        /*04de*/ 	.byte	0x3f
	.zero		1


	//   ....[70]....
        /*04e0*/ 	.word	0x00006420
        /*04e4*/ 	.word	0x00000007
        /*04e8*/ 	.word	0x00000000
        /*04ec*/ 	.short	0x010a
        /*04ee*/ 	.byte	0x3f
	.zero		1


	//   ....[71]....
        /*04f0*/ 	.word	0x000064a0
        /*04f4*/ 	.word	0x00000009
        /*04f8*/ 	.word	0x00000000
        /*04fc*/ 	.short	0x010a
        /*04fe*/ 	.byte	0x3f
	.zero		1


	//   ....[72]....
        /*0500*/ 	.word	0x00006530
        /*0504*/ 	.word	0x00000006
        /*0508*/ 	.word	0x00000000
        /*050c*/ 	.short	0x010a
        /*050e*/ 	.byte	0x3f
	.zero		1


	//   ....[73]....
        /*0510*/ 	.word	0x000065c0
        /*0514*/ 	.word	0x00000009
        /*0518*/ 	.word	0x00000000
        /*051c*/ 	.short	0x010a
        /*051e*/ 	.byte	0x3f
	.zero		1


	//   ....[74]....
        /*0520*/ 	.word	0x00006650
        /*0524*/ 	.word	0x00000006
        /*0528*/ 	.word	0x00000000
        /*052c*/ 	.short	0x010a
        /*052e*/ 	.byte	0x3f
	.zero		1


	//   ....[75]....
        /*0530*/ 	.word	0x000066e0
        /*0534*/ 	.word	0x00000009
        /*0538*/ 	.word	0x00000000
        /*053c*/ 	.short	0x010a
        /*053e*/ 	.byte	0x3f
	.zero		1


	//   ....[76]....
        /*0540*/ 	.word	0x00006770
        /*0544*/ 	.word	0x00000006
        /*0548*/ 	.word	0x00000000
        /*054c*/ 	.short	0x010a
        /*054e*/ 	.byte	0x3f
	.zero		1


	//   ....[77]....
        /*0550*/ 	.word	0x00006800
        /*0554*/ 	.word	0x00000009
        /*0558*/ 	.word	0x00000000
        /*055c*/ 	.short	0x010a
        /*055e*/ 	.byte	0x3f
	.zero		1


	//   ....[78]....
        /*0560*/ 	.word	0x00006890
        /*0564*/ 	.word	0x00000006
        /*0568*/ 	.word	0x00000000
        /*056c*/ 	.short	0x010a
        /*056e*/ 	.byte	0x3f
	.zero		1


	//   ....[79]....
        /*0570*/ 	.word	0x00006920
        /*0574*/ 	.word	0x00000009
        /*0578*/ 	.word	0x00000000
        /*057c*/ 	.short	0x010a
        /*057e*/ 	.byte	0x3f
	.zero		1


	//   ....[80]....
        /*0580*/ 	.word	0x000069b0
        /*0584*/ 	.word	0x00000006
        /*0588*/ 	.word	0x00000000
        /*058c*/ 	.short	0x010a
        /*058e*/ 	.byte	0x3f
	.zero		1


	//   ....[81]....
        /*0590*/ 	.word	0x00006a40
        /*0594*/ 	.word	0x00000009
        /*0598*/ 	.word	0x00000000
        /*059c*/ 	.short	0x010a
        /*059e*/ 	.byte	0x3f
	.zero		1


	//   ....[82]....
        /*05a0*/ 	.word	0x00006ad0
        /*05a4*/ 	.word	0x00000006
        /*05a8*/ 	.word	0x00000000
        /*05ac*/ 	.short	0x010a
        /*05ae*/ 	.byte	0x3f
	.zero		1


	//   ....[83]....
        /*05b0*/ 	.word	0x00006b60
        /*05b4*/ 	.word	0x00000009
        /*05b8*/ 	.word	0x00000000
        /*05bc*/ 	.short	0x010a
        /*05be*/ 	.byte	0x3f
	.zero		1


	//   ....[84]....
        /*05c0*/ 	.word	0x00006bf0
        /*05c4*/ 	.word	0x00000006
        /*05c8*/ 	.word	0x00000000
        /*05cc*/ 	.short	0x010a
        /*05ce*/ 	.byte	0x3f
	.zero		1


	//   ....[85]....
        /*05d0*/ 	.word	0x00006c80
        /*05d4*/ 	.word	0x00000009
        /*05d8*/ 	.word	0x00000000
        /*05dc*/ 	.short	0x010a
        /*05de*/ 	.byte	0x3f
	.zero		1


	//   ....[86]....
        /*05e0*/ 	.word	0x00006d10
        /*05e4*/ 	.word	0x00000006
        /*05e8*/ 	.word	0x00000000
        /*05ec*/ 	.short	0x010a
        /*05ee*/ 	.byte	0x3f
	.zero		1


	//   ....[87]....
        /*05f0*/ 	.word	0x00006da0
        /*05f4*/ 	.word	0x00000009
        /*05f8*/ 	.word	0x00000000
        /*05fc*/ 	.short	0x010a
        /*05fe*/ 	.byte	0x3f
	.zero		1


	//   ....[88]....
        /*0600*/ 	.word	0x00006e30
        /*0604*/ 	.word	0x00000006
        /*0608*/ 	.word	0x00000000
        /*060c*/ 	.short	0x010a
        /*060e*/ 	.byte	0x3f
	.zero		1


	//   ....[89]....
        /*0610*/ 	.word	0x00006ec0
        /*0614*/ 	.word	0x00000009
        /*0618*/ 	.word	0x00000000
        /*061c*/ 	.short	0x010a
        /*061e*/ 	.byte	0x3f
	.zero		1


	//   ....[90]....
        /*0620*/ 	.word	0x00006f50
        /*0624*/ 	.word	0x00000006
        /*0628*/ 	.word	0x00000000
        /*062c*/ 	.short	0x010a
        /*062e*/ 	.byte	0x3f
	.zero		1


	//   ....[91]....
        /*0630*/ 	.word	0x00006fe0
        /*0634*/ 	.word	0x00000009
        /*0638*/ 	.word	0x00000000
        /*063c*/ 	.short	0x010a
        /*063e*/ 	.byte	0x3f
	.zero		1


	//   ....[92]....
        /*0640*/ 	.word	0x00007070
        /*0644*/ 	.word	0x00000006
        /*0648*/ 	.word	0x00000000
        /*064c*/ 	.short	0x010a
        /*064e*/ 	.byte	0x3f
	.zero		1


	//   ....[93]....
        /*0650*/ 	.word	0x00007100
        /*0654*/ 	.word	0x00000009
        /*0658*/ 	.word	0x00000000
        /*065c*/ 	.short	0x010a
        /*065e*/ 	.byte	0x3f
	.zero		1


	//   ....[94]....
        /*0660*/ 	.word	0x00007190
        /*0664*/ 	.word	0x00000006
        /*0668*/ 	.word	0x00000000
        /*066c*/ 	.short	0x010a
        /*066e*/ 	.byte	0x3f
	.zero		1


	//   ....[95]....
        /*0670*/ 	.word	0x00007220
        /*0674*/ 	.word	0x00000009
        /*0678*/ 	.word	0x00000000
        /*067c*/ 	.short	0x010a
        /*067e*/ 	.byte	0x3f
	.zero		1


	//   ....[96]....
        /*0680*/ 	.word	0x000072b0
        /*0684*/ 	.word	0x00000006
        /*0688*/ 	.word	0x00000000
        /*068c*/ 	.short	0x010a
        /*068e*/ 	.byte	0x3f
	.zero		1


	//   ....[97]....
        /*0690*/ 	.word	0x00007340
        /*0694*/ 	.word	0x00000009
        /*0698*/ 	.word	0x00000000
        /*069c*/ 	.short	0x010a
        /*069e*/ 	.byte	0x3f
	.zero		1


	//   ....[98]....
        /*06a0*/ 	.word	0x000073d0
        /*06a4*/ 	.word	0x00000006
        /*06a8*/ 	.word	0x00000000
        /*06ac*/ 	.short	0x010a
        /*06ae*/ 	.byte	0x3f
	.zero		1


	//   ....[99]....
        /*06b0*/ 	.word	0x00007460
        /*06b4*/ 	.word	0x00000003
        /*06b8*/ 	.word	0x00000000
        /*06bc*/ 	.short	0x010a
        /*06be*/ 	.byte	0x3f
	.zero		1


	//   ....[100]....
        /*06c0*/ 	.word	0x000074c0
        /*06c4*/ 	.word	0x00000003
        /*06c8*/ 	.word	0x00000000
        /*06cc*/ 	.short	0x010a
        /*06ce*/ 	.byte	0x3f
	.zero		1


	//   ....[101]....
        /*06d0*/ 	.word	0x00007520
        /*06d4*/ 	.word	0x00000004
        /*06d8*/ 	.word	0x00000000
        /*06dc*/ 	.short	0x010a
        /*06de*/ 	.byte	0x3f
	.zero		1


	//   ....[102]....
        /*06e0*/ 	.word	0x000075f0
        /*06e4*/ 	.word	0x0000000e
        /*06e8*/ 	.word	0x000000f0
        /*06ec*/ 	.short	0x010a
        /*06ee*/ 	.byte	0x3f
	.zero		1


	//   ....[103]....
        /*06f0*/ 	.word	0x000076c0
        /*06f4*/ 	.word	0x00000007
        /*06f8*/ 	.word	0x00000000
        /*06fc*/ 	.short	0x010a
        /*06fe*/ 	.byte	0x3f
	.zero		1


	//   ....[104]....
        /*0700*/ 	.word	0x00007710
        /*0704*/ 	.word	0x00000009
        /*0708*/ 	.word	0x00000000
        /*070c*/ 	.short	0x010a
        /*070e*/ 	.byte	0x3f
	.zero		1


	//   ....[105]....
        /*0710*/ 	.word	0x00007760
        /*0714*/ 	.word	0x00000006
        /*0718*/ 	.word	0x00000000
        /*071c*/ 	.short	0x010a
        /*071e*/ 	.byte	0x3f
	.zero		1


	//   ....[106]....
        /*0720*/ 	.word	0x000077b0
        /*0724*/ 	.word	0x00000009
        /*0728*/ 	.word	0x00000000
        /*072c*/ 	.short	0x010a
        /*072e*/ 	.byte	0x3f
	.zero		1


	//   ....[107]....
        /*0730*/ 	.word	0x00007800
        /*0734*/ 	.word	0x00000006
        /*0738*/ 	.word	0x00000000
        /*073c*/ 	.short	0x010a
        /*073e*/ 	.byte	0x3f
	.zero		1


	//   ....[108]....
        /*0740*/ 	.word	0x00007850
        /*0744*/ 	.word	0x00000009
        /*0748*/ 	.word	0x00000000
        /*074c*/ 	.short	0x010a
        /*074e*/ 	.byte	0x3f
	.zero		1


	//   ....[109]....
        /*0750*/ 	.word	0x000078a0
        /*0754*/ 	.word	0x00000006
        /*0758*/ 	.word	0x00000000
        /*075c*/ 	.short	0x010a
        /*075e*/ 	.byte	0x3f
	.zero		1


	//   ....[110]....
        /*0760*/ 	.word	0x000078f0
        /*0764*/ 	.word	0x00000009
        /*0768*/ 	.word	0x00000000
        /*076c*/ 	.short	0x010a
        /*076e*/ 	.byte	0x3f
	.zero		1


	//   ....[111]....
        /*0770*/ 	.word	0x00007940
        /*0774*/ 	.word	0x00000006
        /*0778*/ 	.word	0x00000000
        /*077c*/ 	.short	0x010a
        /*077e*/ 	.byte	0x3f
	.zero		1


	//   ....[112]....
        /*0780*/ 	.word	0x00007990
        /*0784*/ 	.word	0x00000009
        /*0788*/ 	.word	0x00000000
        /*078c*/ 	.short	0x010a
        /*078e*/ 	.byte	0x3f
	.zero		1


	//   ....[113]....
        /*0790*/ 	.word	0x000079e0
        /*0794*/ 	.word	0x00000006
        /*0798*/ 	.word	0x00000000
        /*079c*/ 	.short	0x010a
        /*079e*/ 	.byte	0x3f
	.zero		1


	//   ....[114]....
        /*07a0*/ 	.word	0x00007a30
        /*07a4*/ 	.word	0x00000009
        /*07a8*/ 	.word	0x00000000
        /*07ac*/ 	.short	0x010a
        /*07ae*/ 	.byte	0x3f
	.zero		1


	//   ....[115]....
        /*07b0*/ 	.word	0x00007a80
        /*07b4*/ 	.word	0x00000006
        /*07b8*/ 	.word	0x00000000
        /*07bc*/ 	.short	0x010a
        /*07be*/ 	.byte	0x3f
	.zero		1


	//   ....[116]....
        /*07c0*/ 	.word	0x00007ad0
        /*07c4*/ 	.word	0x00000009
        /*07c8*/ 	.word	0x00000000
        /*07cc*/ 	.short	0x010a
        /*07ce*/ 	.byte	0x3f
	.zero		1


	//   ....[117]....
        /*07d0*/ 	.word	0x00007b20
        /*07d4*/ 	.word	0x00000006
        /*07d8*/ 	.word	0x00000000
        /*07dc*/ 	.short	0x010a
        /*07de*/ 	.byte	0x3f
	.zero		1


	//   ....[118]....
        /*07e0*/ 	.word	0x00007b70
        /*07e4*/ 	.word	0x00000009
        /*07e8*/ 	.word	0x00000000
        /*07ec*/ 	.short	0x010a
        /*07ee*/ 	.byte	0x3f
	.zero		1


	//   ....[119]....
        /*07f0*/ 	.word	0x00007bc0
        /*07f4*/ 	.word	0x00000006
        /*07f8*/ 	.word	0x00000000
        /*07fc*/ 	.short	0x010a
        /*07fe*/ 	.byte	0x3f
	.zero		1


	//   ....[120]....
        /*0800*/ 	.word	0x00007c10
        /*0804*/ 	.word	0x00000009
        /*0808*/ 	.word	0x00000000
        /*080c*/ 	.short	0x010a
        /*080e*/ 	.byte	0x3f
	.zero		1


	//   ....[121]....
        /*0810*/ 	.word	0x00007c60
        /*0814*/ 	.word	0x00000006
        /*0818*/ 	.word	0x00000000
        /*081c*/ 	.short	0x010a
        /*081e*/ 	.byte	0x3f
	.zero		1


	//   ....[122]....
        /*0820*/ 	.word	0x00007cb0
        /*0824*/ 	.word	0x00000009
        /*0828*/ 	.word	0x00000000
        /*082c*/ 	.short	0x010a
        /*082e*/ 	.byte	0x3f
	.zero		1


	//   ....[123]....
        /*0830*/ 	.word	0x00007d00
        /*0834*/ 	.word	0x00000006
        /*0838*/ 	.word	0x00000000
        /*083c*/ 	.short	0x010a
        /*083e*/ 	.byte	0x3f
	.zero		1


	//   ....[124]....
        /*0840*/ 	.word	0x00007d50
        /*0844*/ 	.word	0x00000009
        /*0848*/ 	.word	0x00000000
        /*084c*/ 	.short	0x010a
        /*084e*/ 	.byte	0x3f
	.zero		1


	//   ....[125]....
        /*0850*/ 	.word	0x00007da0
        /*0854*/ 	.word	0x00000006
        /*0858*/ 	.word	0x00000000
        /*085c*/ 	.short	0x010a
        /*085e*/ 	.byte	0x3f
	.zero		1


	//   ....[126]....
        /*0860*/ 	.word	0x00007df0
        /*0864*/ 	.word	0x00000009
        /*0868*/ 	.word	0x00000000
        /*086c*/ 	.short	0x010a
        /*086e*/ 	.byte	0x3f
	.zero		1


	//   ....[127]....
        /*0870*/ 	.word	0x00007e40
        /*0874*/ 	.word	0x00000006
        /*0878*/ 	.word	0x00000000
        /*087c*/ 	.short	0x010a
        /*087e*/ 	.byte	0x3f
	.zero		1


	//   ....[128]....
        /*0880*/ 	.word	0x00007e90
        /*0884*/ 	.word	0x00000009
        /*0888*/ 	.word	0x00000000
        /*088c*/ 	.short	0x010a
        /*088e*/ 	.byte	0x3f
	.zero		1


	//   ....[129]....
        /*0890*/ 	.word	0x00007ee0
        /*0894*/ 	.word	0x00000006
        /*0898*/ 	.word	0x00000000
        /*089c*/ 	.short	0x010a
        /*089e*/ 	.byte	0x3f
	.zero		1


	//   ....[130]....
        /*08a0*/ 	.word	0x00007f30
        /*08a4*/ 	.word	0x00000009
        /*08a8*/ 	.word	0x00000000
        /*08ac*/ 	.short	0x010a
        /*08ae*/ 	.byte	0x3f
	.zero		1


	//   ....[131]....
        /*08b0*/ 	.word	0x00007f80
        /*08b4*/ 	.word	0x00000006
        /*08b8*/ 	.word	0x00000000
        /*08bc*/ 	.short	0x010a
        /*08be*/ 	.byte	0x3f
	.zero		1


	//----- nvinfo : EIATTR_NUM_MBARRIERS
	.align		4
.L_35:
        /*08c0*/ 	.byte	0x03, 0x38
        /*08c2*/ 	.short	0x003e


	//----- nvinfo : EIATTR_EXIT_INSTR_OFFSETS
	.align		4
        /*08c4*/ 	.byte	0x04, 0x1c
        /*08c6*/ 	.short	(.L_37 - .L_36)


	//   ....[0]....
.L_36:
        /*08c8*/ 	.word	0x000009d0


	//   ....[1]....
        /*08cc*/ 	.word	0x00001290


	//   ....[2]....
        /*08d0*/ 	.word	0x00005050


	//   ....[3]....
        /*08d4*/ 	.word	0x00005680


	//   ....[4]....
        /*08d8*/ 	.word	0x000074b0


	//----- nvinfo : EIATTR_MAX_THREADS
	.align		4
.L_37:
        /*08dc*/ 	.byte	0x04, 0x05
        /*08de*/ 	.short	(.L_39 - .L_38)
.L_38:
        /*08e0*/ 	.word	0x00000180
        /*08e4*/ 	.word	0x00000001
        /*08e8*/ 	.word	0x00000001


	//----- nvinfo : EIATTR_CRS_STACK_SIZE
	.align		4
.L_39:
        /*08ec*/ 	.byte	0x04, 0x1e
        /*08ee*/ 	.short	(.L_41 - .L_40)
.L_40:
        /*08f0*/ 	.word	0x00000000


	//----- nvinfo : EIATTR_CBANK_PARAM_SIZE
	.align		4
.L_41:
        /*08f4*/ 	.byte	0x03, 0x19
        /*08f6*/ 	.short	0x0470


	//----- nvinfo : EIATTR_PARAM_CBANK
	.align		4
        /*08f8*/ 	.byte	0x04, 0x0a
        /*08fa*/ 	.short	(.L_43 - .L_42)
	.align		4
.L_42:
        /*08fc*/ 	.word	index@(.nv.constant0._ZN7cutlass13device_kernelINS_4gemm6kernel13GemmUniversalIN4cute5tupleIJiiiiEEENS1_10collective13CollectiveMmaINS1_34MainloopSm90TmaGmmaWarpSpecializedILi30ENS5_IJNS4_1CILi1EEESB_SB_EEENS1_35KernelTmaWarpSpecializedCooperativeEEENS5_IJNSA_ILi192EEENSA_ILi48EEENSA_ILi32EEEEEEaNS5_IJlSB_lEEEaSJ_NS4_8TiledMMAINS4_8MMA_AtomIJNS4_4SM904GMMA26MMA_64x16x32_S32S8S8_SS_TNEEEENS4_6LayoutINS5_IJNSA_ILi2EEESB_SB_EEENS5_IJSB_NSA_ILi0EEEST_EEEEENS5_IJNS4_10UnderscoreESW_SW_EEEEENS4_13SM90_TMA_LOADENS4_14ComposedLayoutINS4_7SwizzleILi1ELi4ELi3EEENS4_18smem_ptr_flag_bitsILi8EEENSQ_INS5_IJNSA_ILi8EEESH_EEENS5_IJSH_SB_EEEEEEEvNS4_8identityESZ_S19_vS1A_EENS_8epilogue10collective6detail29Sm90TmaWarpSpecializedAdapterINS1D_15DefaultEpilogueIaSJ_SJ_NS1C_6thread17LinearCombinationIaLi1EiiLNS1H_9ScaleType4KindE0ELNS_15FloatRoundStyleE2EaEENS1_15EpilogueDefaultEEEEEvvEEEEvNT_6ParamsE)
        /*0900*/ 	.short	0x0210
        /*0902*/ 	.short	0x0470


	//----- nvinfo : EIATTR_SW_WAR
	.align		4
.L_43:
        /*0904*/ 	.byte	0x04, 0x36
        /*0906*/ 	.short	(.L_45 - .L_44)
.L_44:
        /*0908*/ 	.word	0x00000008
.L_45:


//--------------------- .nv.callgraph             --------------------------
	.section	.nv.callgraph,"",@"SHT_CUDA_CALLGRAPH"
	.align	4
	.sectionentsize	8
	.align		4
        /*0000*/ 	.word	0x00000000
	.align		4
        /*0004*/ 	.word	0xffffffff
	.align		4
        /*0008*/ 	.word	index@(_ZN7cutlass13device_kernelINS_4gemm6kernel13GemmUniversalIN4cute5tupleIJiiiiEEENS1_10collective13CollectiveMmaINS1_34MainloopSm90TmaGmmaWarpSpecializedILi30ENS5_IJNS4_1CILi1EEESB_SB_EEENS1_35KernelTmaWarpSpecializedCooperativeEEENS5_IJNSA_ILi192EEENSA_ILi48EEENSA_ILi32EEEEEEaNS5_IJlSB_lEEEaSJ_NS4_8TiledMMAINS4_8MMA_AtomIJNS4_4SM904GMMA26MMA_64x16x32_S32S8S8_SS_TNEEEENS4_6LayoutINS5_IJNSA_ILi2EEESB_SB_EEENS5_IJSB_NSA_ILi0EEEST_EEEEENS5_IJNS4_10UnderscoreESW_SW_EEEEENS4_13SM90_TMA_LOADENS4_14ComposedLayoutINS4_7SwizzleILi1ELi4ELi3EEENS4_18smem_ptr_flag_bitsILi8EEENSQ_INS5_IJNSA_ILi8EEESH_EEENS5_IJSH_SB_EEEEEEEvNS4_8identityESZ_S19_vS1A_EENS_8epilogue10collective6detail29Sm90TmaWarpSpecializedAdapterINS1D_15DefaultEpilogueIaSJ_SJ_NS1C_6thread17LinearCombinationIaLi1EiiLNS1H_9ScaleType4KindE0ELNS_15FloatRoundStyleE2EaEENS1_15EpilogueDefaultEEEEEvvEEEEvNT_6ParamsE)
	.align		4
        /*000c*/ 	.word	index@(__assertfail)
	.align		4
        /*0010*/ 	.word	0x00000000
	.align		4
        /*0014*/ 	.word	0xfffffffe
	.align		4
        /*0018*/ 	.word	0x00000000
	.align		4
        /*001c*/ 	.word	0xfffffffd
	.align		4
        /*0020*/ 	.word	0x00000000
	.align		4
        /*0024*/ 	.word	0xfffffffc


//--------------------- .nv.constant4             --------------------------
	.section	.nv.constant4,"a",@progbits
	.align	8
	.align		8
.nv.constant4:
        /*0000*/ 	.dword	__assertfail
	.align		8
        /*0008*/ 	.dword	__unnamed_1
	.align		8
        /*0010*/ 	.dword	_ZN39_INTERNAL_9da3ae90_4_k_cu_59d992a9_28134cuda3std3__45__cpo5beginE
	.align		8
        /*0018*/ 	.dword	_ZN39_INTERNAL_9da3ae90_4_k_cu_59d992a9_28134cuda3std3__45__cpo3endE
	.align		8
        /*0020*/ 	.dword	_ZN39_INTERNAL_9da3ae90_4_k_cu_59d992a9_28134cuda3std3__45__cpo6cbeginE
	.align		8
        /*0028*/ 	.dword	_ZN39_INTERNAL_9da3ae90_4_k_cu_59d992a9_28134cuda3std3__45__cpo4cendE
	.align		8
        /*0030*/ 	.dword	_ZN39_INTERNAL_9da3ae90_4_k_cu_59d992a9_28134cuda3std3__441_GLOBAL__N__9da3ae90_4_k_cu_59d992a9_28136ignoreE
	.align		8
        /*0038*/ 	.dword	_ZN39_INTERNAL_9da3ae90_4_k_cu_59d992a9_28134cuda3std3__419piecewise_constructE
	.align		8
        /*0040*/ 	.dword	_ZN39_INTERNAL_9da3ae90_4_k_cu_59d992a9_28134cuda3std3__48in_placeE
	.align		8
        /*0048*/ 	.dword	_ZN39_INTERNAL_9da3ae90_4_k_cu_59d992a9_28134cuda3std6ranges3__45__cpo4swapE
	.align		8
        /*0050*/ 	.dword	_ZN39_INTERNAL_9da3ae90_4_k_cu_59d992a9_28134cuda3std6ranges3__45__cpo9iter_moveE
	.align		8
        /*0058*/ 	.dword	_ZN39_INTERNAL_9da3ae90_4_k_cu_59d992a9_28134cute7productE
	.align		8
        /*0060*/ 	.dword	_ZN39_INTERNAL_9da3ae90_4_k_cu_59d992a9_28134cute1_E
	.align		8
        /*0068*/ 	.dword	$str$22
	.align		8
        /*0070*/ 	.dword	$str$23


//--------------------- .text._ZN7cutlass13device_kernelINS_4gemm6kernel13GemmUniversalIN4cute5tupleIJiiiiEEENS1_10collective13CollectiveMmaINS1_34MainloopSm90TmaGmmaWarpSpecializedILi30ENS5_IJNS4_1CILi1EEESB_SB_EEENS1_35KernelTmaWarpSpecializedCooperativeEEENS5_IJNSA_ILi192EEENSA_ILi48EEENSA_ILi32EEEEEEaNS5_IJlSB_lEEEaSJ_NS4_8TiledMMAINS4_8MMA_AtomIJNS4_4SM904GMMA26MMA_64x16x32_S32S8S8_SS_TNEEEENS4_6LayoutINS5_IJNSA_ILi2EEESB_SB_EEENS5_IJSB_NSA_ILi0EEEST_EEEEENS5_IJNS4_10UnderscoreESW_SW_EEEEENS4_13SM90_TMA_LOADENS4_14ComposedLayoutINS4_7SwizzleILi1ELi4ELi3EEENS4_18smem_ptr_flag_bitsILi8EEENSQ_INS5_IJNSA_ILi8EEESH_EEENS5_IJSH_SB_EEEEEEEvNS4_8identityESZ_S19_vS1A_EENS_8epilogue10collective6detail29Sm90TmaWarpSpecializedAdapterINS1D_15DefaultEpilogueIaSJ_SJ_NS1C_6thread17LinearCombinationIaLi1EiiLNS1H_9ScaleType4KindE0ELNS_15FloatRoundStyleE2EaEENS1_15EpilogueDefaultEEEEEvvEEEEvNT_6ParamsE --------------------------
	.section	.text._ZN7cutlass13device_kernelINS_4gemm6kernel13GemmUniversalIN4cute5tupleIJiiiiEEENS1_10collective13CollectiveMmaINS1_34MainloopSm90TmaGmmaWarpSpecializedILi30ENS5_IJNS4_1CILi1EEESB_SB_EEENS1_35KernelTmaWarpSpecializedCooperativeEEENS5_IJNSA_ILi192EEENSA_ILi48EEENSA_ILi32EEEEEEaNS5_IJlSB_lEEEaSJ_NS4_8TiledMMAINS4_8MMA_AtomIJNS4_4SM904GMMA26MMA_64x16x32_S32S8S8_SS_TNEEEENS4_6LayoutINS5_IJNSA_ILi2EEESB_SB_EEENS5_IJSB_NSA_ILi0EEEST_EEEEENS5_IJNS4_10UnderscoreESW_SW_EEEEENS4_13SM90_TMA_LOADENS4_14ComposedLayoutINS4_7SwizzleILi1ELi4ELi3EEENS4_18smem_ptr_flag_bitsILi8EEENSQ_INS5_IJNSA_ILi8EEESH_EEENS5_IJSH_SB_EEEEEEEvNS4_8identityESZ_S19_vS1A_EENS_8epilogue10collective6detail29Sm90TmaWarpSpecializedAdapterINS1D_15DefaultEpilogueIaSJ_SJ_NS1C_6thread17LinearCombinationIaLi1EiiLNS1H_9ScaleType4KindE0ELNS_15FloatRoundStyleE2EaEENS1_15EpilogueDefaultEEEEEvvEEEEvNT_6ParamsE,"ax",@progbits
	.align	128
.text._ZN7cutlass13device_kernelINS_4gemm6kernel13GemmUniversalIN4cute5tupleIJiiiiEEENS1_10collective13CollectiveMmaINS1_34MainloopSm90TmaGmmaWarpSpecializedILi30ENS5_IJNS4_1CILi1EEESB_SB_EEENS1_35KernelTmaWarpSpecializedCooperativeEEENS5_IJNSA_ILi192EEENSA_ILi48EEENSA_ILi32EEEEEEaNS5_IJlSB_lEEEaSJ_NS4_8TiledMMAINS4_8MMA_AtomIJNS4_4SM904GMMA26MMA_64x16x32_S32S8S8_SS_TNEEEENS4_6LayoutINS5_IJNSA_ILi2EEESB_SB_EEENS5_IJSB_NSA_ILi0EEEST_EEEEENS5_IJNS4_10UnderscoreESW_SW_EEEEENS4_13SM90_TMA_LOADENS4_14ComposedLayoutINS4_7SwizzleILi1ELi4ELi3EEENS4_18smem_ptr_flag_bitsILi8EEENSQ_INS5_IJNSA_ILi8EEESH_EEENS5_IJSH_SB_EEEEEEEvNS4_8identityESZ_S19_vS1A_EENS_8epilogue10collective6detail29Sm90TmaWarpSpecializedAdapterINS1D_15DefaultEpilogueIaSJ_SJ_NS1C_6thread17LinearCombinationIaLi1EiiLNS1H_9ScaleType4KindE0ELNS_15FloatRoundStyleE2EaEENS1_15EpilogueDefaultEEEEEvvEEEEvNT_6ParamsE:
        .type           _ZN7cutlass13device_kernelINS_4gemm6kernel13GemmUniversalIN4cute5tupleIJiiiiEEENS1_10collective13CollectiveMmaINS1_34MainloopSm90TmaGmmaWarpSpecializedILi30ENS5_IJNS4_1CILi1EEESB_SB_EEENS1_35KernelTmaWarpSpecializedCooperativeEEENS5_IJNSA_ILi192EEENSA_ILi48EEENSA_ILi32EEEEEEaNS5_IJlSB_lEEEaSJ_NS4_8TiledMMAINS4_8MMA_AtomIJNS4_4SM904GMMA26MMA_64x16x32_S32S8S8_SS_TNEEEENS4_6LayoutINS5_IJNSA_ILi2EEESB_SB_EEENS5_IJSB_NSA_ILi0EEEST_EEEEENS5_IJNS4_10UnderscoreESW_SW_EEEEENS4_13SM90_TMA_LOADENS4_14ComposedLayoutINS4_7SwizzleILi1ELi4ELi3EEENS4_18smem_ptr_flag_bitsILi8EEENSQ_INS5_IJNSA_ILi8EEESH_EEENS5_IJSH_SB_EEEEEEEvNS4_8identityESZ_S19_vS1A_EENS_8epilogue10collective6detail29Sm90TmaWarpSpecializedAdapterINS1D_15DefaultEpilogueIaSJ_SJ_NS1C_6thread17LinearCombinationIaLi1EiiLNS1H_9ScaleType4KindE0ELNS_15FloatRoundStyleE2EaEENS1_15EpilogueDefaultEEEEEvvEEEEvNT_6ParamsE,@function
        .size           _ZN7cutlass13device_kernelINS_4gemm6kernel13GemmUniversalIN4cute5tupleIJiiiiEEENS1_10collective13CollectiveMmaINS1_34MainloopSm90TmaGmmaWarpSpecializedILi30ENS5_IJNS4_1CILi1EEESB_SB_EEENS1_35KernelTmaWarpSpecializedCooperativeEEENS5_IJNSA_ILi192EEENSA_ILi48EEENSA_ILi32EEEEEEaNS5_IJlSB_lEEEaSJ_NS4_8TiledMMAINS4_8MMA_AtomIJNS4_4SM904GMMA26MMA_64x16x32_S32S8S8_SS_TNEEEENS4_6LayoutINS5_IJNSA_ILi2EEESB_SB_EEENS5_IJSB_NSA_ILi0EEEST_EEEEENS5_IJNS4_10UnderscoreESW_SW_EEEEENS4_13SM90_TMA_LOADENS4_14ComposedLayoutINS4_7SwizzleILi1ELi4ELi3EEENS4_18smem_ptr_flag_bitsILi8EEENSQ_INS5_IJNSA_ILi8EEESH_EEENS5_IJSH_SB_EEEEEEEvNS4_8identityESZ_S19_vS1A_EENS_8epilogue10collective6detail29Sm90TmaWarpSpecializedAdapterINS1D_15DefaultEpilogueIaSJ_SJ_NS1C_6thread17LinearCombinationIaLi1EiiLNS1H_9ScaleType4KindE0ELNS_15FloatRoundStyleE2EaEENS1_15EpilogueDefaultEEEEEvvEEEEvNT_6ParamsE,(.L_x_219 - _ZN7cutlass13device_kernelINS_4gemm6kernel13GemmUniversalIN4cute5tupleIJiiiiEEENS1_10collective13CollectiveMmaINS1_34MainloopSm90TmaGmmaWarpSpecializedILi30ENS5_IJNS4_1CILi1EEESB_SB_EEENS1_35KernelTmaWarpSpecializedCooperativeEEENS5_IJNSA_ILi192EEENSA_ILi48EEENSA_ILi32EEEEEEaNS5_IJlSB_lEEEaSJ_NS4_8TiledMMAINS4_8MMA_AtomIJNS4_4SM904GMMA26MMA_64x16x32_S32S8S8_SS_TNEEEENS4_6LayoutINS5_IJNSA_ILi2EEESB_SB_EEENS5_IJSB_NSA_ILi0EEEST_EEEEENS5_IJNS4_10UnderscoreESW_SW_EEEEENS4_13SM90_TMA_LOADENS4_14ComposedLayoutINS4_7SwizzleILi1ELi4ELi3EEENS4_18smem_ptr_flag_bitsILi8EEENSQ_INS5_IJNSA_ILi8EEESH_EEENS5_IJSH_SB_EEEEEEEvNS4_8identityESZ_S19_vS1A_EENS_8epilogue10collective6detail29Sm90TmaWarpSpecializedAdapterINS1D_15DefaultEpilogueIaSJ_SJ_NS1C_6thread17LinearCombinationIaLi1EiiLNS1H_9ScaleType4KindE0ELNS_15FloatRoundStyleE2EaEENS1_15EpilogueDefaultEEEEEvvEEEEvNT_6ParamsE)
        .other          _ZN7cutlass13device_kernelINS_4gemm6kernel13GemmUniversalIN4cute5tupleIJiiiiEEENS1_10collective13CollectiveMmaINS1_34MainloopSm90TmaGmmaWarpSpecializedILi30ENS5_IJNS4_1CILi1EEESB_SB_EEENS1_35KernelTmaWarpSpecializedCooperativeEEENS5_IJNSA_ILi192EEENSA_ILi48EEENSA_ILi32EEEEEEaNS5_IJlSB_lEEEaSJ_NS4_8TiledMMAINS4_8MMA_AtomIJNS4_4SM904GMMA26MMA_64x16x32_S32S8S8_SS_TNEEEENS4_6LayoutINS5_IJNSA_ILi2EEESB_SB_EEENS5_IJSB_NSA_ILi0EEEST_EEEEENS5_IJNS4_10UnderscoreESW_SW_EEEEENS4_13SM90_TMA_LOADENS4_14ComposedLayoutINS4_7SwizzleILi1ELi4ELi3EEENS4_18smem_ptr_flag_bitsILi8EEENSQ_INS5_IJNSA_ILi8EEESH_EEENS5_IJSH_SB_EEEEEEEvNS4_8identityESZ_S19_vS1A_EENS_8epilogue10collective6detail29Sm90TmaWarpSpecializedAdapterINS1D_15DefaultEpilogueIaSJ_SJ_NS1C_6thread17LinearCombinationIaLi1EiiLNS1H_9ScaleType4KindE0ELNS_15FloatRoundStyleE2EaEENS1_15EpilogueDefaultEEEEEvvEEEEvNT_6ParamsE,@"STO_CUDA_ENTRY STV_DEFAULT"
_ZN7cutlass13device_kernelINS_4gemm6kernel13GemmUniversalIN4cute5tupleIJiiiiEEENS1_10collective13CollectiveMmaINS1_34MainloopSm90TmaGmmaWarpSpecializedILi30ENS5_IJNS4_1CILi1EEESB_SB_EEENS1_35KernelTmaWarpSpecializedCooperativeEEENS5_IJNSA_ILi192EEENSA_ILi48EEENSA_ILi32EEEEEEaNS5_IJlSB_lEEEaSJ_NS4_8TiledMMAINS4_8MMA_AtomIJNS4_4SM904GMMA26MMA_64x16x32_S32S8S8_SS_TNEEEENS4_6LayoutINS5_IJNSA_ILi2EEESB_SB_EEENS5_IJSB_NSA_ILi0EEEST_EEEEENS5_IJNS4_10UnderscoreESW_SW_EEEEENS4_13SM90_TMA_LOADENS4_14ComposedLayoutINS4_7SwizzleILi1ELi4ELi3EEENS4_18smem_ptr_flag_bitsILi8EEENSQ_INS5_IJNSA_ILi8EEESH_EEENS5_IJSH_SB_EEEEEEEvNS4_8identityESZ_S19_vS1A_EENS_8epilogue10collective6detail29Sm90TmaWarpSpecializedAdapterINS1D_15DefaultEpilogueIaSJ_SJ_NS1C_6thread17LinearCombinationIaLi1EiiLNS1H_9ScaleType4KindE0ELNS_15FloatRoundStyleE2EaEENS1_15EpilogueDefaultEEEEEvvEEEEvNT_6ParamsE:
[----:B------:R-:W0:Y:S01]  /*0000*/  LDC R1, c[0x0][0x28] ;  /* 0x00000a00ff017b82 */ /* 0x000e220000000800 */
[----:B------:R-:W1:Y:S01]  /*0010*/  S2R R3, SR_TID.X ;  /* 0x0000000000037919 */ /* 0x000e620000002100 */
[----:B------:R-:W-:Y:S01]  /*0020*/  ELECT P0, URZ, PT ;  /* 0x00000000003f782f */ /* 0x000fe20003800000 */
[----:B------:R-:W-:Y:S01]  /*0030*/  BSSY B0, `(.L_x_0) ;  /* 0x000000f000007945 */ /* 0x000fe20003800000 */
[--C-:B-1----:R-:W-:Y:S02]  /*0040*/  SHF.R.U32.HI R0, RZ, 0x5, R3.reuse ;  /* 0x00000005ff007819 */ /* 0x102fe40000011603 */
[----:B------:R-:W-:-:S03]  /*0050*/  SHF.R.U32.HI R14, RZ, 0x7, R3 ;  /* 0x00000007ff0e7819 */ /* 0x000fc60000011603 */
[----:B------:R-:W1:Y:S04]  /*0060*/  SHFL.IDX PT, R4, R0, RZ, 0x1f ;  /* 0x00001fff00047589 */ /* 0x000e6800000e0000 */
[----:B------:R2:W3:Y:S01]  /*0070*/  SHFL.IDX PT, R10, R14, RZ, 0x1f ;  /* 0x00001fff0e0a7589 */ /* 0x0004e200000e0000 */
[----:B-1----:R-:W-:-:S13]  /*0080*/  ISETP.NE.OR P0, PT, R4, RZ, !P0 ;  /* 0x000000ff0400720c */ /* 0x002fda0004705670 */
[----:B0-23--:R-:W-:Y:S05]  /*0090*/  @P0 BRA `(.L_x_1) ;  /* 0x0000000000200947 */ /* 0x00dfea0003800000 */
[----:B------:R-:W-:Y:S02]  /*00a0*/  ULDC.64 UR4, c[0x0][0x198] ;  /* 0x0000660000047ab9 */ /* 0x000fe40000000a00 */
[----:B------:R-:W-:Y:S02]  /*00b0*/  UIADD3 UR6, UP0, UR4, 0xf0, URZ ;  /* 0x000000f004067890 */ /* 0x000fe4000ff1e03f */
[----:B------:R-:W-:Y:S02]  /*00c0*/  UIADD3 UR4, UP1, UR4, 0x1f0, URZ ;  /* 0x000001f004047890 */ /* 0x000fe4000ff3e03f */
[----:B------:R-:W-:Y:S02]  /*00d0*/  UIADD3.X UR7, URZ, UR5, URZ, UP0, !UPT ;  /* 0x000000053f077290 */ /* 0x000fe400087fe43f */
[----:B------:R-:W-:-:S07]  /*00e0*/  UIADD3.X UR5, URZ, UR5, URZ, UP1, !UPT ;  /* 0x000000053f057290 */ /* 0x000fce0008ffe43f */
[----:B------:R0:W-:Y:S02]  /*00f0*/  UTMACCTL.PF [UR6] ;  /* 0x00000000060079b9 */ /* 0x0001e40008040000 */
[----:B------:R0:W-:Y:S02]  /*0100*/  UTMACCTL.PF [UR4] ;  /* 0x00000000040079b9 */ /* 0x0001e40008040000 */
[----:B0-----:R-:W-:Y:S01]  /*0110*/  NOP ;  /* 0x0000000000007918 */ /* 0x001fe20000000000 */
.L_x_1:
[----:B------:R-:W-:Y:S05]  /*0120*/  BSYNC B0 ;  /* 0x0000000000007941 */ /* 0x000fea0003800000 */
.L_x_0:
[----:B------:R-:W0:Y:S02]  /*0130*/  SHFL.IDX PT, R2, R0, RZ, 0x1f ;  /* 0x00001fff00027589 */ /* 0x000e2400000e0000 */
[----:B0-----:R-:W-:-:S13]  /*0140*/  ISETP.NE.AND P0, PT, R2, RZ, PT ;  /* 0x000000ff0200720c */ /* 0x001fda0003f05270 */
[----:B------:R-:W-:Y:S05]  /*0150*/  @P0 BRA `(.L_x_2) ;  /* 0x0000000400340947 */ /* 0x000fea0003800000 */
[----:B------:R-:W-:Y:S01]  /*0160*/  ELECT P0, URZ, PT ;  /* 0x00000000003f782f */ /* 0x000fe20003800000 */
[----:B------:R-:W-:-:S12]  /*0170*/  BSSY B0, `(.L_x_2) ;  /* 0x000004b000007945 */ /* 0x000fd80003800000 */
[----:B------:R-:W-:Y:S05]  /*0180*/  @!P0 BRA `(.L_x_3) ;  /* 0x0000000400248947 */ /* 0x000fea0003800000 */
[----:B------:R-:W0:Y:S01]  /*0190*/  S2UR UR8, SR_CgaCtaId ;  /* 0x00000000000879c3 */ /* 0x000e220000008800 */
[----:B------:R-:W-:Y:S01]  /*01a0*/  UMOV UR4, 0x400 ;  /* 0x0000040000047882 */ /* 0x000fe20000000000 */
[----:B------:R-:W-:Y:S01]  /*01b0*/  UMOV UR5, 0x1 ;  /* 0x0000000100057882 */ /* 0x000fe20000000000 */
[----:B------:R-:W-:Y:S02]  /*01c0*/  UMOV UR6, 0x100 ;  /* 0x0000010000067882 */ /* 0x000fe40000000000 */
[----:B------:R-:W-:-:S04]  /*01d0*/  UIADD3 UR6, -UR6, 0x100000, URZ ;  /* 0x0010000006067890 */ /* 0x000fc8000fffe13f */
[----:B------:R-:W-:Y:S02]  /*01e0*/  USHF.L.U32 UR7, UR6, 0xb, URZ ;  /* 0x0000000b06077899 */ /* 0x000fe4000800063f */
[----:B------:R-:W-:Y:S02]  /*01f0*/  USHF.L.U32 UR6, UR6, 0x1, URZ ;  /* 0x0000000106067899 */ /* 0x000fe4000800063f */
[----:B0-----:R-:W-:Y:S02]  /*0200*/  ULEA UR8, UR8, UR4, 0x18 ;  /* 0x0000000408087291 */ /* 0x001fe4000f8ec03f */
[----:B------:R-:W-:-:S04]  /*0210*/  UIADD3 UR4, -UR5, 0x100000, URZ ;  /* 0x0010000005047890 */ /* 0x000fc8000fffe13f */
[----:B------:R-:W-:Y:S02]  /*0220*/  USHF.L.U32 UR5, UR4, 0xb, URZ ;  /* 0x0000000b04057899 */ /* 0x000fe4000800063f */
[----:B------:R-:W-:Y:S01]  /*0230*/  USHF.L.U32 UR4, UR4, 0x1, URZ ;  /* 0x0000000104047899 */ /* 0x000fe2000800063f */
[----:B------:R-:W0:Y:S11]  /*0240*/  FENCE.VIEW.ASYNC.S ;  /* 0x00000000000073c6 */ /* 0x000e360000000000 */
[----:B0-----:R0:W1:Y:S01]  /*0250*/  SYNCS.EXCH.64 URZ, [UR8], UR4 ;  /* 0x00000004083f75b2 */ /* 0x0010620008000100 */
[----:B------:R0:W2:Y:S01]  /*0260*/  SYNCS.EXCH.64 URZ, [UR8+0xf0], UR6 ;  /* 0x0000f006083f75b2 */ /* 0x0000a20008000100 */
[----:B------:R0:W3:Y:S01]  /*0270*/  SYNCS.EXCH.64 URZ, [UR8+0x8], UR4 ;  /* 0x00000804083f75b2 */ /* 0x0000e20008000100 */
[----:B------:R0:W4:Y:S01]  /*0280*/  SYNCS.EXCH.64 URZ, [UR8+0xf8], UR6 ;  /* 0x0000f806083f75b2 */ /* 0x0001220008000100 */
[----:B------:R0:W0:Y:S01]  /*0290*/  SYNCS.EXCH.64 URZ, [UR8+0x10], UR4 ;  /* 0x00001004083f75b2 */ /* 0x0000220008000100 */
        /* <DEDUP_REMOVED lines=55> */
[----:B-1234-:R-:W-:Y:S01]  /*0610*/  NOP ;  /* 0x0000000000007918 */ /* 0x01efe20000000000 */
.L_x_3:
[----:B0-----:R-:W-:Y:S05]  /*0620*/  BSYNC B0 ;  /* 0x0000000000007941 */ /* 0x001fea0003800000 */
.L_x_2:
[----:B------:R-:W0:Y:S01]  /*0630*/  SHFL.IDX PT, R0, R0, RZ, 0x1f ;  /* 0x00001fff00007589 */ /* 0x000e2200000e0000 */
[----:B------:R-:W-:Y:S01]  /*0640*/  ELECT P0, URZ, PT ;  /* 0x00000000003f782f */ /* 0x000fe20003800000 */
[----:B------:R-:W1:Y:S01]  /*0650*/  LDC R2, c[0x0][0x65c] ;  /* 0x00019700ff027b82 */ /* 0x000e620000000800 */
[----:B------:R-:W-:Y:S01]  /*0660*/  SHF.R.S32.HI R7, RZ, 0x1f, R4 ;  /* 0x0000001fff077819 */ /* 0x000fe20000011404 */
[----:B------:R-:W2:Y:S01]  /*0670*/  S2R R5, SR_CTAID.Y ;  /* 0x0000000000057919 */ /* 0x000ea20000002600 */
[----:B------:R-:W-:Y:S01]  /*0680*/  UMOV UR4, 0x20 ;  /* 0x0000002000047882 */ /* 0x000fe20000000000 */
[----:B------:R-:W-:Y:S01]  /*0690*/  NOP ;  /* 0x0000000000007918 */ /* 0x000fe20000000000 */
[----:B------:R-:W-:Y:S01]  /*06a0*/  LEA.HI R7, R7, R4, RZ, 0x2 ;  /* 0x0000000407077211 */ /* 0x000fe200078f10ff */
[----:B------:R-:W3:Y:S01]  /*06b0*/  S2R R6, SR_CTAID.X ;  /* 0x0000000000067919 */ /* 0x000ee20000002500 */
[----:B------:R-:W-:Y:S01]  /*06c0*/  ISETP.NE.AND P2, PT, R10, RZ, PT ;  /* 0x000000ff0a00720c */ /* 0x000fe20003f45270 */
[----:B------:R-:W-:Y:S01]  /*06d0*/  NOP ;  /* 0x0000000000007918 */ /* 0x000fe20000000000 */
[----:B------:R-:W-:-:S02]  /*06e0*/  LOP3.LUT R7, R7, 0xfffffffc, RZ, 0xc0, !PT ;  /* 0xfffffffc07077812 */ /* 0x000fc400078ec0ff */
[----:B0-----:R-:W-:Y:S02]  /*06f0*/  ISETP.NE.OR P0, PT, R0, RZ, !P0 ;  /* 0x000000ff0000720c */ /* 0x001fe40004705670 */
[----:B-1----:R-:W-:-:S04]  /*0700*/  ISETP.NE.AND P3, PT, R2, 0x1, PT ;  /* 0x000000010200780c */ /* 0x002fc80003f65270 */
[----:B------:R-:W-:Y:S01]  /*0710*/  P2R R0, PR, RZ, 0x8 ;  /* 0x00000008ff007803 */ /* 0x000fe20000000000 */
[----:B------:R-:W-:Y:S01]  /*0720*/  IMAD.IADD R0, R4, 0x1, -R7 ;  /* 0x0000000104007824 */ /* 0x000fe200078e0a07 */
[----:B------:R-:W-:Y:S01]  /*0730*/  LOP3.LUT R4, R3, 0x7f, RZ, 0xc0, !PT ;  /* 0x0000007f03047812 */ /* 0x000fe200078ec0ff */
[----:B------:R-:W-:-:S03]  /*0740*/  IMAD.MOV.U32 R7, RZ, RZ, RZ ;  /* 0x000000ffff077224 */ /* 0x000fc600078e00ff */
[----:B------:R-:W-:Y:S01]  /*0750*/  ISETP.NE.AND P1, PT, R0, 0x3, PT ;  /* 0x000000030000780c */ /* 0x000fe20003f25270 */
[----:B------:R-:W-:Y:S01]  /*0760*/  VOTEU.ALL UP0, P0 ;  /* 0x00000000003f7886 */ /* 0x000fe20000000000 */
[----:B------:R-:W-:Y:S01]  /*0770*/  VOTEU.ALL UP1, P0 ;  /* 0x00000000003f7886 */ /* 0x000fe20000020000 */
[----:B------:R-:W3:Y:S01]  /*0780*/  @P3 LDC R17, c[0x0][0x10] ;  /* 0x00000400ff113b82 */ /* 0x000ee20000000800 */
[----:B--2---:R-:W-:Y:S02]  /*0790*/  @P3 IMAD.MOV.U32 R8, RZ, RZ, R5 ;  /* 0x000000ffff083224 */ /* 0x004fe400078e0005 */
[----:B------:R-:W-:Y:S01]  /*07a0*/  @!UP0 UMOV UR6, 0x400 ;  /* 0x0000040000068882 */ /* 0x000fe20000000000 */
[----:B------:R-:W-:-:S04]  /*07b0*/  @!UP0 UIADD3 UR4, -UR4, 0x100000, URZ ;  /* 0x0010000004048890 */ /* 0x000fc8000fffe13f */
[----:B------:R-:W-:Y:S02]  /*07c0*/  @!UP0 USHF.L.U32 UR5, UR4, 0xb, URZ ;  /* 0x0000000b04058899 */ /* 0x000fe4000800063f */
[----:B------:R-:W-:Y:S01]  /*07d0*/  @!UP0 USHF.L.U32 UR4, UR4, 0x1, URZ ;  /* 0x0000000104048899 */ /* 0x000fe2000800063f */
[----:B------:R-:W-:Y:S01]  /*07e0*/  @P3 IMAD.MOV.U32 R9, RZ, RZ, RZ ;  /* 0x000000ffff093224 */ /* 0x000fe200078e00ff */
[----:B------:R-:W0:Y:S08]  /*07f0*/  @!UP0 S2UR UR7, SR_CgaCtaId ;  /* 0x00000000000789c3 */ /* 0x000e300000008800 */
[----:B------:R-:W1:Y:S01]  /*0800*/  @!P3 LDC R11, c[0x0][0xc] ;  /* 0x00000300ff0bbb82 */ /* 0x000e620000000800 */
[----:B---3--:R-:W-:Y:S01]  /*0810*/  @P3 IMAD.WIDE.U32 R16, R6, R17, R8 ;  /* 0x0000001106103225 */ /* 0x008fe200078e0008 */
[----:B0-----:R-:W-:Y:S01]  /*0820*/  @!UP0 ULEA UR8, UR7, UR6, 0x18 ;  /* 0x0000000607088291 */ /* 0x001fe2000f8ec03f */
[----:B------:R-:W-:-:S02]  /*0830*/  VOTEU.ALL UP0, P0 ;  /* 0x00000000003f7886 */ /* 0x000fc40000000000 */
[----:B------:R-:W-:Y:S01]  /*0840*/  ULDC UR6, c[0x0][0xc] ;  /* 0x0000030000067ab9 */ /* 0x000fe20000000800 */
[----:B------:R-:W-:Y:S01]  /*0850*/  ISETP.EQ.OR P0, PT, R0, RZ, !P1 ;  /* 0x000000ff0000720c */ /* 0x000fe20004f02670 */
[----:B------:R-:W-:-:S03]  /*0860*/  ULDC UR7, c[0x0][0x10] ;  /* 0x0000040000077ab9 */ /* 0x000fc60000000800 */
[C---:B------:R-:W-:Y:S01]  /*0870*/  ISETP.EQ.AND P0, PT, R10.reuse, RZ, P0 ;  /* 0x000000ff0a00720c */ /* 0x040fe20000702270 */
[----:B------:R-:W-:Y:S02]  /*0880*/  VIADD R10, R10, 0xffffffff ;  /* 0xffffffff0a0a7836 */ /* 0x000fe40000000000 */
[----:B-1----:R-:W-:Y:S01]  /*0890*/  @!P3 IMAD.WIDE.U32 R8, R11, R5, R6 ;  /* 0x000000050b08b225 */ /* 0x002fe200078e0006 */
[----:B------:R-:W0:Y:S02]  /*08a0*/  FENCE.VIEW.ASYNC.S ;  /* 0x00000000000073c6 */ /* 0x000e240000000000 */
[----:B0-----:R-:W0:Y:S01]  /*08b0*/  @!UP0 SYNCS.EXCH.64 URZ, [UR8+0x1f0], UR4 ;  /* 0x0001f004083f85b2 */ /* 0x001e220008000100 */
[----:B------:R-:W-:Y:S01]  /*08c0*/  SEL R18, RZ, 0x1, !P0 ;  /* 0x00000001ff127807 */ /* 0x000fe20004000000 */
[----:B------:R-:W-:Y:S01]  /*08d0*/  @P3 IMAD.MOV.U32 R11, RZ, RZ, RZ ;  /* 0x000000ffff0b3224 */ /* 0x000fe200078e00ff */
[----:B------:R-:W-:Y:S01]  /*08e0*/  ISETP.GE.U32.AND P1, PT, R10, 0x2, PT ;  /* 0x000000020a00780c */ /* 0x000fe20003f26070 */
[----:B------:R-:W-:-:S02]  /*08f0*/  @!P3 IMAD.MOV.U32 R16, RZ, RZ, R8 ;  /* 0x000000ffff10b224 */ /* 0x000fc400078e0008 */
[----:B------:R-:W-:Y:S01]  /*0900*/  @P3 IMAD.IADD R17, R17, 0x1, R11 ;  /* 0x0000000111113824 */ /* 0x000fe200078e020b */
[----:B------:R-:W-:Y:S01]  /*0910*/  SEL R18, R18, 0x2, P1 ;  /* 0x0000000212127807 */ /* 0x000fe20000800000 */
[----:B------:R-:W-:Y:S01]  /*0920*/  @!P3 IMAD.MOV.U32 R17, RZ, RZ, R9 ;  /* 0x000000ffff11b224 */ /* 0x000fe200078e0009 */
[----:B------:R1:W0:Y:S01]  /*0930*/  @!UP1 SYNCS.EXCH.64 URZ, [UR8+0x1f8], UR4 ;  /* 0x0001f804083f95b2 */ /* 0x0002220008000100 */
[----:B------:R-:W-:Y:S01]  /*0940*/  NOP ;  /* 0x0000000000007918 */ /* 0x000fe20000000000 */
[----:B-1----:R-:W-:-:S03]  /*0950*/  UIMAD.WIDE.U32 UR4, UR6, UR7, URZ ;  /* 0x00000007060472a5 */ /* 0x002fc6000f8e003f */
[----:B------:R-:W-:Y:S02]  /*0960*/  ULDC UR6, c[0x0][0x14] ;  /* 0x0000050000067ab9 */ /* 0x000fe40000000800 */
[----:B------:R-:W-:Y:S02]  /*0970*/  UIMAD.WIDE.U32 UR36, UR4, UR6, URZ ;  /* 0x00000006042472a5 */ /* 0x000fe4000f8e003f */
[----:B------:R-:W-:-:S04]  /*0980*/  UIMAD UR42, UR5, UR6, URZ ;  /* 0x00000006052a72a4 */ /* 0x000fc8000f8e023f */
[----:B------:R-:W-:Y:S01]  /*0990*/  UIADD3 UR42, UR37, UR42, URZ ;  /* 0x0000002a252a7290 */ /* 0x000fe2000fffe03f */
[----:B0-----:R-:W-:Y:S06]  /*09a0*/  BAR.SYNC.DEFER_BLOCKING 0x0 ;  /* 0x0000000000007b1d */ /* 0x001fec0000010000 */
[----:B------:R-:W-:Y:S05]  /*09b0*/  @!P2 BRA `(.L_x_4) ;  /* 0x0000004400a8a947 */ /* 0x000fea0003800000 */
[----:B------:R-:W-:-:S13]  /*09c0*/  ISETP.GT.U32.AND P0, PT, R10, 0x1, PT ;  /* 0x000000010a00780c */ /* 0x000fda0003f04070 */
[----:B------:R-:W-:Y:S05]  /*09d0*/  @P0 EXIT ;  /* 0x000000000000094d */ /* 0x000fea0003800000 */
[----:B------:R-:W-:Y:S01]  /*09e0*/  ULDC.64 UR4, c[0x0][0x650] ;  /* 0x0001940000047ab9 */ /* 0x000fe20000000a00 */
[----:B------:R-:W-:Y:S01]  /*09f0*/  PRMT R0, RZ, 0x7610, R0 ;  /* 0x00007610ff007816 */ /* 0x000fe20000000000 */
[----:B------:R-:W-:Y:S01]  /*0a00*/  IMAD.MOV.U32 R81, RZ, RZ, -0x1 ;  /* 0xffffffffff517424 */ /* 0x000fe200078e00ff */
[----:B------:R-:W-:Y:S01]  /*0a10*/  ISETP.GE.U32.AND P0, PT, R16, UR4, PT ;  /* 0x0000000410007c0c */ /* 0x000fe2000bf06070 */
[----:B------:R-:W-:Y:S02]  /*0a20*/  IMAD.MOV.U32 R82, RZ, RZ, -0x1 ;  /* 0xffffffffff527424 */ /* 0x000fe400078e00ff */
[----:B------:R-:W-:Y:S01]  /*0a30*/  IMAD.MOV.U32 R80, RZ, RZ, -0x1 ;  /* 0xffffffffff507424 */ /* 0x000fe200078e00ff */
[----:B------:R-:W-:-:S13]  /*0a40*/  ISETP.GE.U32.AND.EX P0, PT, R17, UR5, PT, P0 ;  /* 0x0000000511007c0c */ /* 0x000fda000bf06100 */
[----:B------:R-:W-:Y:S05]  /*0a50*/  @P0 BRA `(.L_x_5) ;  /* 0x0000000400540947 */ /* 0x000fea0003800000 */
[----:B------:R-:W0:Y:S01]  /*0a60*/  LDC.64 R20, c[0x0][0x628] ;  /* 0x00018a00ff147b82 */ /* 0x000e220000000a00 */
[----:B------:R-:W-:Y:S02]  /*0a70*/  IMAD.MOV.U32 R8, RZ, RZ, R16 ;  /* 0x000000ffff087224 */ /* 0x000fe400078e0010 */
[----:B------:R-:W-:-:S05]  /*0a80*/  IMAD.MOV.U32 R9, RZ, RZ, R17 ;  /* 0x000000ffff097224 */ /* 0x000fca00078e0011 */
[----:B------:R-:W1:Y:S08]  /*0a90*/  LDC R0, c[0x0][0x630] ;  /* 0x00018c00ff007b82 */ /* 0x000e700000000800 */
[----:B------:R-:W2:Y:S01]  /*0aa0*/  LDC.64 R22, c[0x0][0x620] ;  /* 0x00018800ff167b82 */ /* 0x000ea20000000a00 */
[----:B0-----:R-:W-:-:S04]  /*0ab0*/  ISETP.NE.U32.AND P0, PT, R20, RZ, PT ;  /* 0x000000ff1400720c */ /* 0x001fc80003f05070 */
[----:B------:R-:W-:-:S13]  /*0ac0*/  ISETP.NE.AND.EX P0, PT, R21, RZ, PT, P0 ;  /* 0x000000ff1500720c */ /* 0x000fda0003f05300 */
[----:B-12---:R-:W-:Y:S05]  /*0ad0*/  @!P0 BRA `(.L_x_6) ;  /* 0x0000000000288947 */ /* 0x006fea0003800000 */
[----:B------:R-:W0:Y:S02]  /*0ae0*/  LDC R13, c[0x0][0x634] ;  /* 0x00018d00ff0d7b82 */ /* 0x000e240000000800 */
[----:B0-----:R-:W-:-:S05]  /*0af0*/  IADD3 R13, P0, R16, R13, RZ ;  /* 0x0000000d100d7210 */ /* 0x001fca0007f1e0ff */
[----:B------:R-:W-:-:S04]  /*0b00*/  IMAD.X R15, RZ, RZ, R17, P0 ;  /* 0x000000ffff0f7224 */ /* 0x000fc800000e0611 */
[----:B------:R-:W-:-:S04]  /*0b10*/  IMAD.WIDE.U32 R8, R15, R20, RZ ;  /* 0x000000140f087225 */ /* 0x000fc800078e00ff */
[----:B------:R-:W-:-:S04]  /*0b20*/  IMAD.WIDE.U32 R10, P0, R13, R21, R8 ;  /* 0x000000150d0a7225 */ /* 0x000fc80007800008 */
[----:B------:R-:W-:-:S04]  /*0b30*/  IMAD.WIDE.U32 R8, R13, R20, RZ ;  /* 0x000000140d087225 */ /* 0x000fc800078e00ff */
[----:B------:R-:W-:Y:S01]  /*0b40*/  IMAD.X R13, RZ, RZ, RZ, P0 ;  /* 0x000000ffff0d7224 */ /* 0x000fe200000e06ff */
[----:B------:R-:W-:Y:S01]  /*0b50*/  IADD3 RZ, P0, R9, R10, RZ ;  /* 0x0000000a09ff7210 */ /* 0x000fe20007f1e0ff */
[----:B------:R-:W-:-:S04]  /*0b60*/  IMAD.MOV.U32 R12, RZ, RZ, R11 ;  /* 0x000000ffff0c7224 */ /* 0x000fc800078e000b */
[----:B------:R-:W-:-:S08]  /*0b70*/  IMAD.WIDE.U32.X R8, R15, R21, R12, P0 ;  /* 0x000000150f087225 */ /* 0x000fd000000e040c */
.L_x_6:
[-CC-:B------:R-:W-:Y:S01]  /*0b80*/  SHF.R.U64 R80, R8, R0.reuse, R9.reuse ;  /* 0x0000000008507219 */ /* 0x180fe20000001209 */
[----:B------:R-:W0:Y:S01]  /*0b90*/  LDC R12, c[0x0][0x618] ;  /* 0x00018600ff0c7b82 */ /* 0x000e220000000800 */
[----:B------:R-:W-:Y:S01]  /*0ba0*/  SHF.R.U32.HI R7, RZ, R0, R9 ;  /* 0x00000000ff077219 */ /* 0x000fe20000011609 */
[----:B------:R-:W-:Y:S01]  /*0bb0*/  ULDC UR4, c[0x0][0x150] ;  /* 0x0000540000047ab9 */ /* 0x000fe20000000800 */
[----:B------:R-:W-:Y:S02]  /*0bc0*/  IADD3 R11, P0, RZ, -R80, RZ ;  /* 0x80000050ff0b7210 */ /* 0x000fe40007f1e0ff */
[----:B------:R-:W-:-:S03]  /*0bd0*/  I2FP.F32.U32 R0, R6 ;  /* 0x0000000600007245 */ /* 0x000fc60000201000 */
[----:B------:R-:W1:Y:S01]  /*0be0*/  LDC.64 R30, c[0x0][0x640] ;  /* 0x00019000ff1e7b82 */ /* 0x000e620000000a00 */
[----:B------:R-:W-:Y:S02]  /*0bf0*/  IMAD.X R13, RZ, RZ, ~R7, P0 ;  /* 0x000000ffff0d7224 */ /* 0x000fe400000e0e07 */
[----:B------:R-:W-:Y:S01]  /*0c00*/  FMUL R0, R0, UR4 ;  /* 0x0000000400007c20 */ /* 0x000fe20008400000 */
[----:B------:R-:W-:Y:S01]  /*0c10*/  IMAD.WIDE.U32 R8, R11, R22, R16 ;  /* 0x000000160b087225 */ /* 0x000fe200078e0010 */
[----:B------:R-:W-:-:S03]  /*0c20*/  ULDC UR4, c[0x0][0x154] ;  /* 0x0000550000047ab9 */ /* 0x000fc60000000800 */
[----:B------:R-:W-:Y:S01]  /*0c30*/  IMAD R10, R13, R22, RZ ;  /* 0x000000160d0a7224 */ /* 0x000fe200078e02ff */
[----:B------:R-:W2:Y:S01]  /*0c40*/  LDC R7, c[0x0][0x144] ;  /* 0x00005100ff077b82 */ /* 0x000ea20000000800 */
[----:B------:R-:W3:Y:S02]  /*0c50*/  F2I.U32.TRUNC.NTZ R0, R0 ;  /* 0x0000000000007305 */ /* 0x000ee4000020f000 */
[----:B------:R-:W-:-:S04]  /*0c60*/  IMAD R11, R11, R23, R10 ;  /* 0x000000170b0b7224 */ /* 0x000fc800078e020a */
[----:B------:R-:W-:Y:S01]  /*0c70*/  IMAD.IADD R9, R9, 0x1, R11 ;  /* 0x0000000109097824 */ /* 0x000fe200078e020b */
[----:B------:R-:W4:Y:S01]  /*0c80*/  LDC R24, c[0x0][0x608] ;  /* 0x00018200ff187b82 */ /* 0x000f220000000800 */
[----:B------:R-:W-:-:S03]  /*0c90*/  IMAD.MOV.U32 R11, RZ, RZ, -0x1 ;  /* 0xffffffffff0b7424 */ /* 0x000fc600078e00ff */
[-CC-:B0-----:R-:W-:Y:S02]  /*0ca0*/  SHF.R.U64 R22, R8, R12.reuse, R9.reuse ;  /* 0x0000000c08167219 */ /* 0x181fe40000001209 */
[----:B------:R-:W-:Y:S02]  /*0cb0*/  I2FP.F32.U32 R8, R5 ;  /* 0x0000000500087245 */ /* 0x000fe40000201000 */
[----:B------:R-:W0:Y:S01]  /*0cc0*/  LDC R28, c[0x0][0x658] ;  /* 0x00019600ff1c7b82 */ /* 0x000e220000000800 */
[----:B-1----:R-:W-:Y:S01]  /*0cd0*/  ISETP.NE.U32.AND P0, PT, R30, RZ, PT ;  /* 0x000000ff1e00720c */ /* 0x002fe20003f05070 */
[----:B---3--:R-:W-:Y:S02]  /*0ce0*/  IMAD.MOV R10, RZ, RZ, -R0 ;  /* 0x000000ffff0a7224 */ /* 0x008fe400078e0a00 */
[----:B------:R-:W-:Y:S01]  /*0cf0*/  FMUL R8, R8, UR4 ;  /* 0x0000000408087c20 */ /* 0x000fe20008400000 */
[----:B------:R-:W-:Y:S02]  /*0d00*/  SHF.R.U32.HI R9, RZ, R12, R9 ;  /* 0x0000000cff097219 */ /* 0x000fe40000011609 */
[----:B------:R-:W-:Y:S01]  /*0d10*/  ISETP.NE.AND.EX P0, PT, R31, RZ, PT, P0 ;  /* 0x000000ff1f00720c */ /* 0x000fe20003f05300 */
[----:B------:R1:W3:Y:S01]  /*0d20*/  F2I.U32.TRUNC.NTZ R15, R8 ;  /* 0x00000008000f7305 */ /* 0x0002e2000020f000 */
[----:B------:R-:W1:Y:S01]  /*0d30*/  LDC R20, c[0x0][0x148] ;  /* 0x00005200ff147b82 */ /* 0x000e620000000800 */
[----:B--2---:R-:W-:-:S07]  /*0d40*/  IMAD R0, R7, R10, R6 ;  /* 0x0000000a07007224 */ /* 0x004fce00078e0206 */
[----:B------:R-:W2:Y:S01]  /*0d50*/  LDC R26, c[0x0][0x600] ;  /* 0x00018000ff1a7b82 */ /* 0x000ea20000000800 */
[-CC-:B----4-:R-:W-:Y:S02]  /*0d60*/  SHF.R.U64 R32, R22, R24.reuse, R9.reuse ;  /* 0x0000001816207219 */ /* 0x190fe40000001209 */
[----:B------:R-:W-:Y:S01]  /*0d70*/  SHF.R.U32.HI R7, RZ, R24, R9 ;  /* 0x00000018ff077219 */ /* 0x000fe20000011609 */
[----:B------:R-:W-:-:S04]  /*0d80*/  IMAD.MOV.U32 R9, RZ, RZ, 0x1 ;  /* 0x00000001ff097424 */ /* 0x000fc800078e00ff */
[----:B------:R-:W4:Y:S01]  /*0d90*/  LDC R21, c[0x0][0x648] ;  /* 0x00019200ff157b82 */ /* 0x000f220000000800 */
[-C--:B0-----:R-:W-:Y:S02]  /*0da0*/  SHF.L.U32 R6, R11, R28.reuse, RZ ;  /* 0x0000001c0b067219 */ /* 0x081fe400000006ff */
[--C-:B------:R-:W-:Y:S02]  /*0db0*/  SHF.R.U64 R24, R32, R28, R7.reuse ;  /* 0x0000001c20187219 */ /* 0x100fe40000001207 */
[----:B------:R-:W-:Y:S02]  /*0dc0*/  LOP3.LUT R13, RZ, R6, RZ, 0x33, !PT ;  /* 0x00000006ff0d7212 */ /* 0x000fe400078e33ff */
[-C--:B------:R-:W-:Y:S01]  /*0dd0*/  SHF.R.U32.HI R7, RZ, R28.reuse, R7 ;  /* 0x0000001cff077219 */ /* 0x080fe20000011607 */
[----:B------:R-:W0:Y:S01]  /*0de0*/  LDC R23, c[0x0][0x638] ;  /* 0x00018e00ff177b82 */ /* 0x000e220000000800 */
[----:B------:R-:W-:Y:S01]  /*0df0*/  SHF.L.U32 R12, R9, R28, RZ ;  /* 0x0000001c090c7219 */ /* 0x000fe200000006ff */
[----:B------:R-:W-:-:S06]  /*0e00*/  IMAD.MOV.U32 R6, RZ, RZ, R24 ;  /* 0x000000ffff067224 */ /* 0x000fcc00078e0018 */
[----:B------:R-:W0:Y:S01]  /*0e10*/  LDC R81, c[0x0][0x610] ;  /* 0x00018400ff517b82 */ /* 0x000e220000000800 */
[----:B-1-3--:R-:W-:Y:S05]  /*0e20*/  @!P0 BRA `(.L_x_7) ;  /* 0x0000000000288947 */ /* 0x00afea0003800000 */
[----:B------:R-:W1:Y:S02]  /*0e30*/  LDC R11, c[0x0][0x64c] ;  /* 0x00019300ff0b7b82 */ /* 0x000e640000000800 */
[----:B-1----:R-:W-:-:S05]  /*0e40*/  IADD3 R11, P0, R24, R11, RZ ;  /* 0x0000000b180b7210 */ /* 0x002fca0007f1e0ff */
        /* <DEDUP_REMOVED lines=8> */
.L_x_7:
[----:B----4-:R-:W-:Y:S01]  /*0ed0*/  SHF.R.U64 R6, R6, R21, R7 ;  /* 0x0000001506067219 */ /* 0x010fe20000001207 */
[----:B--2---:R-:W-:Y:S01]  /*0ee0*/  VIADD R7, R26, 0xffffffff ;  /* 0xffffffff1a077836 */ /* 0x004fe20000000000 */
[----:B------:R-:W-:Y:S01]  /*0ef0*/  LOP3.LUT R13, R32, R13, RZ, 0xc0, !PT ;  /* 0x0000000d200d7212 */ /* 0x000fe200078ec0ff */
[----:B------:R-:W-:Y:S02]  /*0f00*/  IMAD.MOV R15, RZ, RZ, -R15 ;  /* 0x000000ffff0f7224 */ /* 0x000fe400078e0a0f */
[----:B------:R-:W-:Y:S02]  /*0f10*/  IMAD.MOV R8, RZ, RZ, -R6 ;  /* 0x000000ffff087224 */ /* 0x000fe400078e0a06 */
[----:B------:R-:W-:Y:S01]  /*0f20*/  IMAD R13, R12, R6, R13 ;  /* 0x000000060c0d7224 */ /* 0x000fe200078e020d */
[----:B------:R-:W-:Y:S01]  /*0f30*/  LOP3.LUT R6, R22, R7, RZ, 0xc0, !PT ;  /* 0x0000000716067212 */ /* 0x000fe200078ec0ff */
[----:B------:R-:W-:Y:S02]  /*0f40*/  @P3 IMAD R0, R20, R15, R5 ;  /* 0x0000000f14003224 */ /* 0x000fe400078e0205 */
[----:B0-----:R-:W-:-:S02]  /*0f50*/  IMAD R5, R8, R23, R24 ;  /* 0x0000001708057224 */ /* 0x001fc400078e0218 */
[----:B------:R-:W-:Y:S02]  /*0f60*/  IMAD R81, R13, R81, R0 ;  /* 0x000000510d517224 */ /* 0x000fe400078e0200 */
[----:B------:R-:W-:Y:S02]  /*0f70*/  IMAD R6, R5, R26, R6 ;  /* 0x0000001a05067224 */ /* 0x000fe400078e0206 */
[----:B------:R-:W-:-:S03]  /*0f80*/  IMAD.MOV.U32 R0, RZ, RZ, 0x1 ;  /* 0x00000001ff007424 */ /* 0x000fc600078e00ff */
[----:B------:R-:W-:Y:S02]  /*0f90*/  SEL R82, R6, R81, !P3 ;  /* 0x0000005106527207 */ /* 0x000fe40005800000 */
[----:B------:R-:W-:-:S07]  /*0fa0*/  SEL R81, R81, R6, !P3 ;  /* 0x0000000651517207 */ /* 0x000fce0005800000 */
.L_x_5:
[----:B------:R-:W-:-:S08]  /*0fb0*/  NOP ;  /* 0x0000000000007918 */ /* 0x000fd00000000000 */
[----:B------:R-:W0:Y:S02]  /*0fc0*/  USETMAXREG.TRY_ALLOC.CTAPOOL UP0, 0xe8 ;  /* 0x000000e8000079c8 */ /* 0x000e240008000600 */
[----:B0-----:R-:W-:-:S13]  /*0fd0*/  PLOP3.LUT P0, PT, PT, PT, UP0, 0x80, 0x0 ;  /* 0x000000000000781c */ /* 0x001fda0003f0f008 */
[----:B------:R-:W-:Y:S05]  /*0fe0*/  @!P0 BRA `(.L_x_5) ;  /* 0xfffffffc00f08947 */ /* 0x000fea000383ffff */
[----:B------:R-:W-:Y:S01]  /*0ff0*/  ULDC.64 UR4, c[0x0][0x598] ;  /* 0x0001660000047ab9 */ /* 0x000fe20000000a00 */
[----:B------:R-:W-:Y:S01]  /*1000*/  ULDC.64 UR38, c[0x0][0x208] ;  /* 0x0000820000267ab9 */ /* 0x000fe20000000a00 */
[----:B------:R-:W-:-:S04]  /*1010*/  ISETP.NE.U32.AND P0, PT, RZ, UR4, PT ;  /* 0x00000004ff007c0c */ /* 0x000fc8000bf05070 */
[----:B------:R-:W-:-:S13]  /*1020*/  ISETP.NE.AND.EX P0, PT, RZ, UR5, PT, P0 ;  /* 0x00000005ff007c0c */ /* 0x000fda000bf05300 */
[----:B------:R-:W-:Y:S05]  /*1030*/  @!P0 BRA `(.L_x_8) ;  /* 0x00000000001c8947 */ /* 0x000fea0003800000 */
[----:B------:R-:W0:Y:S02]  /*1040*/  LDC.64 R6, c[0x0][0x598] ;  /* 0x00016600ff067b82 */ /* 0x000e240000000a00 */
[----:B0-----:R-:W2:Y:S02]  /*1050*/  LDG.E.64 R6, desc[UR38][R6.64] ;  /* 0x0000002606067981 */ /* 0x001ea4000c1e1b00 */
[----:B--2---:R-:W-:-:S04]  /*1060*/  ISETP.NE.U32.AND P0, PT, R6, RZ, PT ;  /* 0x000000ff0600720c */ /* 0x004fc80003f05070 */
[----:B------:R-:W-:-:S13]  /*1070*/  ISETP.NE.AND.EX P0, PT, R7, RZ, PT, P0 ;  /* 0x000000ff0700720c */ /* 0x000fda0003f05300 */
[----:B------:R-:W-:Y:S05]  /*1080*/  @!P0 BRA `(.L_x_8) ;  /* 0x0000000000088947 */ /* 0x000fea0003800000 */
[----:B------:R0:W5:Y:S01]  /*1090*/  LD.E R19, desc[UR38][R6.64] ;  /* 0x0000002606137980 */ /* 0x000162000c101900 */
[----:B------:R-:W-:Y:S05]  /*10a0*/  BRA `(.L_x_9) ;  /* 0x0000000000247947 */ /* 0x000fea0003800000 */
.L_x_8:
[----:B------:R-:W-:Y:S02]  /*10b0*/  ULDC.64 UR4, c[0x0][0x588] ;  /* 0x0001620000047ab9 */ /* 0x000fe40000000a00 */
[----:B------:R-:W-:-:S04]  /*10c0*/  ISETP.NE.U32.AND P0, PT, RZ, UR4, PT ;  /* 0x00000004ff007c0c */ /* 0x000fc8000bf05070 */
[----:B------:R-:W-:-:S13]  /*10d0*/  ISETP.NE.AND.EX P0, PT, RZ, UR5, PT, P0 ;  /* 0x00000005ff007c0c */ /* 0x000fda000bf05300 */
[----:B------:R-:W-:Y:S05]  /*10e0*/  @!P0 BRA `(.L_x_10) ;  /* 0x00000000000c8947 */ /* 0x000fea0003800000 */
[----:B------:R-:W0:Y:S02]  /*10f0*/  LDC.64 R6, c[0x0][0x588] ;  /* 0x00016200ff067b82 */ /* 0x000e240000000a00 */
[----:B0-----:R1:W5:Y:S01]  /*1100*/  LDG.E R19, desc[UR38][R6.64] ;  /* 0x0000002606137981 */ /* 0x001362000c1e1900 */
[----:B------:R-:W-:Y:S05]  /*1110*/  BRA `(.L_x_9) ;  /* 0x0000000000087947 */ /* 0x000fea0003800000 */
.L_x_10:
[----:B------:R-:W-:Y:S02]  /*1120*/  ULDC UR4, c[0x0][0x580] ;  /* 0x0001600000047ab9 */ /* 0x000fe40000000800 */
[----:B------:R-:W-:-:S07]  /*1130*/  IMAD.U32 R19, RZ, RZ, UR4 ;  /* 0x00000004ff137e24 */ /* 0x000fce000f8e00ff */
.L_x_9:
[----:B------:R-:W-:Y:S02]  /*1140*/  ULDC.64 UR4, c[0x0][0x5a0] ;  /* 0x0001680000047ab9 */ /* 0x000fe40000000a00 */
[----:B------:R-:W-:-:S04]  /*1150*/  ISETP.NE.U32.AND P0, PT, RZ, UR4, PT ;  /* 0x00000004ff007c0c */ /* 0x000fc8000bf05070 */
[----:B------:R-:W-:-:S13]  /*1160*/  ISETP.NE.AND.EX P0, PT, RZ, UR5, PT, P0 ;  /* 0x00000005ff007c0c */ /* 0x000fda000bf05300 */
[----:B------:R-:W-:Y:S05]  /*1170*/  @!P0 BRA `(.L_x_11) ;  /* 0x00000000001c8947 */ /* 0x000fea0003800000 */
[----:B01----:R-:W0:Y:S02]  /*1180*/  LDC.64 R6, c[0x0][0x5a0] ;  /* 0x00016800ff067b82 */ /* 0x003e240000000a00 */
[----:B0-----:R-:W2:Y:S02]  /*1190*/  LDG.E.64 R6, desc[UR38][R6.64] ;  /* 0x0000002606067981 */ /* 0x001ea4000c1e1b00 */
[----:B--2---:R-:W-:-:S04]  /*11a0*/  ISETP.NE.U32.AND P0, PT, R6, RZ, PT ;  /* 0x000000ff0600720c */ /* 0x004fc80003f05070 */
[----:B------:R-:W-:-:S13]  /*11b0*/  ISETP.NE.AND.EX P0, PT, R7, RZ, PT, P0 ;  /* 0x000000ff0700720c */ /* 0x000fda0003f05300 */
[----:B------:R-:W-:Y:S05]  /*11c0*/  @!P0 BRA `(.L_x_11) ;  /* 0x0000000000088947 */ /* 0x000fea0003800000 */
[----:B------:R0:W5:Y:S01]  /*11d0*/  LD.E R72, desc[UR38][R6.64] ;  /* 0x0000002606487980 */ /* 0x000162000c101900 */
[----:B------:R-:W-:Y:S05]  /*11e0*/  BRA `(.L_x_12) ;  /* 0x0000000000247947 */ /* 0x000fea0003800000 */
.L_x_11:
[----:B------:R-:W-:Y:S02]  /*11f0*/  ULDC.64 UR4, c[0x0][0x590] ;  /* 0x0001640000047ab9 */ /* 0x000fe40000000a00 */
[----:B------:R-:W-:-:S04]  /*1200*/  ISETP.NE.U32.AND P0, PT, RZ, UR4, PT ;  /* 0x00000004ff007c0c */ /* 0x000fc8000bf05070 */
[----:B------:R-:W-:-:S13]  /*1210*/  ISETP.NE.AND.EX P0, PT, RZ, UR5, PT, P0 ;  /* 0x00000005ff007c0c */ /* 0x000fda000bf05300 */
[----:B------:R-:W-:Y:S05]  /*1220*/  @!P0 BRA `(.L_x_13) ;  /* 0x00000000000c8947 */ /* 0x000fea0003800000 */
[----:B------:R-:W2:Y:S02]  /*1230*/  LDC.64 R72, c[0x0][0x590] ;  /* 0x00016400ff487b82 */ /* 0x000ea40000000a00 */
[----:B--2---:R2:W5:Y:S01]  /*1240*/  LDG.E R72, desc[UR38][R72.64] ;  /* 0x0000002648487981 */ /* 0x004562000c1e1900 */
[----:B------:R-:W-:Y:S05]  /*1250*/  BRA `(.L_x_12) ;  /* 0x0000000000087947 */ /* 0x000fea0003800000 */
.L_x_13:
[----:B------:R-:W-:Y:S02]  /*1260*/  ULDC UR4, c[0x0][0x584] ;  /* 0x0001610000047ab9 */ /* 0x000fe40000000800 */
[----:B------:R-:W-:-:S07]  /*1270*/  IMAD.U32 R72, RZ, RZ, UR4 ;  /* 0x00000004ff487e24 */ /* 0x000fce000f8e00ff */
.L_x_12:
[----:B------:R-:W-:-:S13]  /*1280*/  LOP3.LUT P0, RZ, R0, 0xff, RZ, 0xc0, !PT ;  /* 0x000000ff00ff7812 */ /* 0x000fda000780c0ff */
[----:B------:R-:W-:Y:S05]  /*1290*/  @!P0 EXIT ;  /* 0x000000000000894d */ /* 0x000fea0003800000 */
[----:B------:R-:W3:Y:S01]  /*12a0*/  LDC R74, c[0x0][0x658] ;  /* 0x00019600ff4a7b82 */ /* 0x000ee20000000800 */
[----:B------:R-:W-:Y:S01]  /*12b0*/  ULDC.64 UR6, c[0x0][0x288] ;  /* 0x0000a20000067ab9 */ /* 0x000fe20000000a00 */
[----:B------:R-:W-:Y:S01]  /*12c0*/  LOP3.LUT R14, R14, 0x1, RZ, 0xc0, !PT ;  /* 0x000000010e0e7812 */ /* 0x000fe200078ec0ff */
[----:B------:R-:W-:Y:S01]  /*12d0*/  UIADD3 UR4, UR7, 0x1f, URZ ;  /* 0x0000001f07047890 */ /* 0x000fe2000fffe03f */
[----:B------:R-:W-:Y:S01]  /*12e0*/  SHF.R.U32.HI R0, RZ, 0x2, R3 ;  /* 0x00000002ff007819 */ /* 0x000fe20000011603 */
[----:B01----:R-:W-:Y:S01]  /*12f0*/  IMAD.MOV.U32 R7, RZ, RZ, -0x1 ;  /* 0xffffffffff077424 */ /* 0x003fe200078e00ff */
[----:B------:R-:W-:Y:S01]  /*1300*/  SHF.R.U32.HI R4, RZ, 0x1, R4 ;  /* 0x00000001ff047819 */ /* 0x000fe20000011604 */
[----:B------:R-:W-:Y:S01]  /*1310*/  USHF.R.S32.HI UR5, URZ, 0x1f, UR4 ;  /* 0x0000001f3f057899 */ /* 0x000fe20008011404 */
[----:B------:R-:W-:Y:S01]  /*1320*/  IMAD.SHL.U32 R5, R14, 0x40, RZ ;  /* 0x000000400e057824 */ /* 0x000fe200078e00ff */
[----:B------:R-:W-:Y:S01]  /*1330*/  LOP3.LUT R0, R0, 0x7, RZ, 0xc0, !PT ;  /* 0x0000000700007812 */ /* 0x000fe200078ec0ff */
[----:B------:R-:W-:Y:S01]  /*1340*/  IMAD.MOV.U32 R9, RZ, RZ, 0x1 ;  /* 0x00000001ff097424 */ /* 0x000fe200078e00ff */
[----:B------:R-:W-:Y:S01]  /*1350*/  ULEA.HI UR5, UR5, UR4, URZ, 0x5 ;  /* 0x0000000405057291 */ /* 0x000fe2000f8f283f */
[----:B------:R-:W-:Y:S01]  /*1360*/  LOP3.LUT R23, R4, 0x30, RZ, 0xc0, !PT ;  /* 0x0000003004177812 */ /* 0x000fe200078ec0ff */
[----:B------:R-:W-:Y:S01]  /*1370*/  IMAD.U32 R6, RZ, RZ, UR6 ;  /* 0x00000006ff067e24 */ /* 0x000fe2000f8e00ff */
[--C-:B------:R-:W-:Y:S01]  /*1380*/  LOP3.LUT R22, R5, 0x40, R0.reuse, 0xe2, !PT ;  /* 0x0000004005167812 */ /* 0x100fe200078ee200 */
[----:B------:R-:W-:Y:S01]  /*1390*/  USHF.R.S32.HI UR43, URZ, 0x5, UR5 ;  /* 0x000000053f2b7899 */ /* 0x000fe20008011405 */
[-C--:B------:R-:W-:Y:S01]  /*13a0*/  IADD3 R5, RZ, -R23.reuse, -R0 ;  /* 0x80000017ff057210 */ /* 0x080fe20007ffe800 */
[----:B------:R-:W-:Y:S01]  /*13b0*/  ULDC UR4, c[0x0][0x284] ;  /* 0x0000a10000047ab9 */ /* 0x000fe20000000800 */
[C---:B--2---:R-:W-:Y:S01]  /*13c0*/  LOP3.LUT R73, R3.reuse, 0x3, RZ, 0xc0, !PT ;  /* 0x0000000303497812 */ /* 0x044fe200078ec0ff */
[----:B------:R-:W-:Y:S01]  /*13d0*/  UISETP.LT.AND UP0, UPT, UR43, 0x1, UPT ;  /* 0x000000012b00788c */ /* 0x000fe2000bf01270 */
[----:B------:R-:W-:Y:S01]  /*13e0*/  LOP3.LUT R76, R3, 0x80, RZ, 0xc0, !PT ;  /* 0x00000080034c7812 */ /* 0x000fe200078ec0ff */
[----:B------:R-:W-:Y:S01]  /*13f0*/  IMAD R5, R14, -0x40, R5 ;  /* 0xffffffc00e057824 */ /* 0x000fe200078e0205 */
[----:B------:R-:W-:Y:S01]  /*1400*/  LOP3.LUT R22, R22, R23, RZ, 0xfc, !PT ;  /* 0x0000001716167212 */ /* 0x000fe200078efcff */
[----:B------:R-:W-:Y:S01]  /*1410*/  USEL UR44, UR43, 0x1, UP0 ;  /* 0x000000012b2c7887 */ /* 0x000fe20008000000 */
[-C--:B---3--:R-:W-:Y:S01]  /*1420*/  SHF.L.U32 R7, R7, R74.reuse, RZ ;  /* 0x0000004a07077219 */ /* 0x088fe200000006ff */
[----:B------:R-:W-:Y:S01]  /*1430*/  IMAD R73, R73, -0x2, R6 ;  /* 0xfffffffe49497824 */ /* 0x000fe200078e0206 */
[----:B------:R-:W-:Y:S01]  /*1440*/  SHF.L.U32 R74, R9, R74, RZ ;  /* 0x0000004a094a7219 */ /* 0x000fe200000006ff */
[----:B------:R-:W-:Y:S01]  /*1450*/  IMAD.SHL.U32 R75, R3, 0x2, RZ ;  /* 0x00000002034b7824 */ /* 0x000fe200078e00ff */
[----:B------:R-:W-:Y:S01]  /*1460*/  SHF.R.U32.HI R76, RZ, 0x7, R76 ;  /* 0x00000007ff4c7819 */ /* 0x000fe2000001164c */
[----:B------:R-:W-:Y:S01]  /*1470*/  VIADD R78, R5, UR4 ;  /* 0x00000004054e7c36 */ /* 0x000fe20008000000 */
[----:B------:R-:W-:Y:S01]  /*1480*/  LOP3.LUT R77, RZ, R7, RZ, 0x33, !PT ;  /* 0x00000007ff4d7212 */ /* 0x000fe200078e33ff */
[----:B------:R-:W-:Y:S01]  /*1490*/  IMAD.MOV.U32 R23, RZ, RZ, RZ ;  /* 0x000000ffff177224 */ /* 0x000fe200078e00ff */
[----:B------:R-:W-:Y:S01]  /*14a0*/  UIADD3 UR44, UR43, -UR44, URZ ;  /* 0x8000002c2b2c7290 */ /* 0x000fe2000fffe03f */
[----:B------:R-:W-:Y:S01]  /*14b0*/  UMOV UR40, URZ ;  /* 0x0000003f00287c82 */ /* 0x000fe20008000000 */
[----:B------:R-:W-:-:S10]  /*14c0*/  UMOV UR41, URZ ;  /* 0x0000003f00297c82 */ /* 0x000fd40008000000 */
.L_x_131:
[----:B0-----:R-:W0:Y:S01]  /*14d0*/  SHFL.IDX PT, R0, R76, RZ, 0x1f ;  /* 0x00001fff4c007589 */ /* 0x001e2200000e0000 */
[----:B-1----:R-:W1:Y:S01]  /*14e0*/  S2UR UR7, SR_CgaCtaId ;  /* 0x00000000000779c3 */ /* 0x002e620000008800 */
[----:B------:R-:W-:Y:S01]  /*14f0*/  UMOV UR6, 0x400 ;  /* 0x0000040000067882 */ /* 0x000fe20000000000 */
[----:B0-----:R-:W-:Y:S01]  /*1500*/  R2UR UR4, R0 ;  /* 0x00000000000472ca */ /* 0x001fe200000e0000 */
[----:B-1----:R-:W-:-:S12]  /*1510*/  ULEA UR46, UR7, UR6, 0x18 ;  /* 0x00000006072e7291 */ /* 0x002fd8000f8ec03f */
[----:B------:R-:W-:-:S04]  /*1520*/  ULEA.HI UR5, UR4, UR4, URZ, 0x1 ;  /* 0x0000000404057291 */ /* 0x000fc8000f8f083f */
[----:B------:R-:W-:-:S04]  /*1530*/  ULOP3.LUT UR5, UR5, 0x1ffffe, URZ, 0xc0, !UPT ;  /* 0x001ffffe05057892 */ /* 0x000fc8000f8ec03f */
[----:B------:R-:W-:-:S03]  /*1540*/  UIADD3 UR5, UR4, -UR5, URZ ;  /* 0x8000000504057290 */ /* 0x000fc6000fffe03f */
[----:B------:R-:W-:Y:S01]  /*1550*/  ULDC UR4, c[0x0][0x28c] ;  /* 0x0000a30000047ab9 */ /* 0x000fe20000000800 */
[----:B------:R-:W-:Y:S01]  /*1560*/  ULEA UR5, UR5, UR46, 0xb ;  /* 0x0000002e05057291 */ /* 0x000fe2000f8e583f */
[----:B------:R-:W-:-:S03]  /*1570*/  ISETP.LT.AND P0, PT, RZ, UR4, PT ;  /* 0x00000004ff007c0c */ /* 0x000fc6000bf01270 */
[----:B------:R-:W-:-:S04]  /*1580*/  UIADD3 UR5, UR5, 0x300, URZ ;  /* 0x0000030005057890 */ /* 0x000fc8000fffe03f */
[----:B------:R-:W-:-:S04]  /*1590*/  USHF.R.U32.HI UR5, URZ, 0x4, UR5 ;  /* 0x000000043f057899 */ /* 0x000fc80008011605 */
[----:B------:R-:W-:-:S04]  /*15a0*/  ULOP3.LUT UR5, UR5, 0x3fff, URZ, 0xc0, !UPT ;  /* 0x00003fff05057892 */ /* 0x000fc8000f8ec03f */
[----:B------:R-:W-:Y:S01]  /*15b0*/  ULOP3.LUT UR45, UR5, 0x10000, URZ, 0xfc, !UPT ;  /* 0x00010000052d7892 */ /* 0x000fe2000f8efc3f */
[----:B---34-:R-:W-:Y:S11]  /*15c0*/  @P0 BRA `(.L_x_14) ;  /* 0x0000000000400947 */ /* 0x018ff60003800000 */
[----:B------:R-:W-:Y:S01]  /*15d0*/  MOV R0, 0x0 ;  /* 0x0000000000007802 */ /* 0x000fe20000000f00 */
[----:B------:R-:W-:Y:S01]  /*15e0*/  ULDC.64 UR4, c[0x4][0x68] ;  /* 0x01001a0000047ab9 */ /* 0x000fe20000000a00 */
[----:B------:R-:W-:Y:S01]  /*15f0*/  ULDC.64 UR6, c[0x4][0x8] ;  /* 0x0100020000067ab9 */ /* 0x000fe20000000a00 */
[----:B------:R-:W-:Y:S01]  /*1600*/  IMAD.U32 R4, RZ, RZ, UR4 ;  /* 0x00000004ff047e24 */ /* 0x000fe2000f8e00ff */
[----:B------:R0:W1:Y:S01]  /*1610*/  LDC.64 R14, c[0x4][R0] ;  /* 0x01000000000e7b82 */ /* 0x0000620000000a00 */
[----:B------:R-:W-:Y:S01]  /*1620*/  IMAD.U32 R5, RZ, RZ, UR5 ;  /* 0x00000005ff057e24 */ /* 0x000fe2000f8e00ff */
[----:B------:R-:W-:Y:S01]  /*1630*/  ULDC.64 UR4, c[0x4][0x70] ;  /* 0x01001c0000047ab9 */ /* 0x000fe20000000a00 */
[----:B------:R-:W-:Y:S02]  /*1640*/  IMAD.U32 R10, RZ, RZ, UR6 ;  /* 0x00000006ff0a7e24 */ /* 0x000fe4000f8e00ff */
[----:B------:R-:W-:Y:S02]  /*1650*/  IMAD.U32 R6, RZ, RZ, UR4 ;  /* 0x00000004ff067e24 */ /* 0x000fe4000f8e00ff */
[----:B------:R-:W-:-:S02]  /*1660*/  IMAD.U32 R7, RZ, RZ, UR5 ;  /* 0x00000005ff077e24 */ /* 0x000fc4000f8e00ff */
[----:B------:R-:W-:Y:S02]  /*1670*/  IMAD.U32 R11, RZ, RZ, UR7 ;  /* 0x00000007ff0b7e24 */ /* 0x000fe4000f8e00ff */
[----:B------:R-:W-:Y:S02]  /*1680*/  IMAD.MOV.U32 R8, RZ, RZ, 0x1e1 ;  /* 0x000001e1ff087424 */ /* 0x000fe400078e00ff */
[----:B------:R-:W-:Y:S02]  /*1690*/  IMAD.MOV.U32 R12, RZ, RZ, 0x1 ;  /* 0x00000001ff0c7424 */ /* 0x000fe400078e00ff */
[----:B0-----:R-:W-:-:S07]  /*16a0*/  IMAD.MOV.U32 R13, RZ, RZ, RZ ;  /* 0x000000ffff0d7224 */ /* 0x001fce00078e00ff */
[----:B------:R-:W-:-:S07]  /*16b0*/  LEPC R20, `(.L_x_14) ;  /* 0x000000001014794e */ /* 0x000fce0000000000 */
[----:B-1---5:R-:W-:Y:S05]  /*16c0*/  CALL.ABS.NOINC R14 ;  /* 0x000000000e007343 */ /* 0x022fea0003c00000 */
.L_x_14:
[----:B------:R-:W-:-:S04]  /*16d0*/  LOP3.LUT R0, R18, 0x1, RZ, 0xfc, !PT ;  /* 0x0000000112007812 */ /* 0x000fc800078efcff */
[----:B------:R-:W-:-:S13]  /*16e0*/  ISETP.NE.AND P0, PT, R0, 0x3, PT ;  /* 0x000000030000780c */ /* 0x000fda0003f05270 */
[----:B------:R-:W-:Y:S05]  /*16f0*/  @!P0 BRA `(.L_x_15) ;  /* 0x0000000000048947 */ /* 0x000fea0003800000 */
[----:B------:R-:W-:Y:S01]  /*1700*/  BPT.TRAP 0x1 ;  /* 0x000000040000795c */ /* 0x000fe20000300000 */
.L_x_15:
[----:B------:R-:W-:Y:S02]  /*1710*/  IMAD.U32 R3, RZ, RZ, UR41 ;  /* 0x00000029ff037e24 */ /* 0x000fe4000f8e00ff */
[----:B------:R-:W-:-:S03]  /*1720*/  IMAD.U32 R0, RZ, RZ, UR40 ;  /* 0x00000028ff007e24 */ /* 0x000fc6000f8e00ff */
[----:B------:R-:W-:Y:S02]  /*1730*/  LEA R3, R3, UR46, 0x3 ;  /* 0x0000002e03037c11 */ /* 0x000fe4000f8e18ff */
[----:B------:R-:W-:-:S04]  /*1740*/  SHF.L.U32 R0, R0, 0x1f, RZ ;  /* 0x0000001f00007819 */ /* 0x000fc800000006ff */
[----:B------:R0:W1:Y:S01]  /*1750*/  SYNCS.PHASECHK.TRANS64.TRYWAIT P1, [R3+URZ], R0 ;  /* 0x00000000030075a7 */ /* 0x000062000802017f */
[----:B------:R-:W-:Y:S05]  /*1760*/  @!P0 BRA `(.L_x_16) ;  /* 0x0000000000048947 */ /* 0x000fea0003800000 */
[----:B------:R-:W-:Y:S01]  /*1770*/  BPT.TRAP 0x1 ;  /* 0x000000040000795c */ /* 0x000fe20000300000 */
.L_x_16:
[----:B------:R-:W-:-:S05]  /*1780*/  IMAD.U32 R4, RZ, RZ, UR44 ;  /* 0x0000002cff047e24 */ /* 0x000fca000f8e00ff */
[----:B------:R-:W-:Y:S01]  /*1790*/  ISETP.GE.AND P2, PT, R4, 0x1, PT ;  /* 0x000000010400780c */ /* 0x000fe20003f46270 */
[----:B-1----:R-:W-:-:S12]  /*17a0*/  @P1 BRA `(.L_x_17) ;  /* 0x0000000000081947 */ /* 0x002fd80003800000 */
[----:B------:R-:W1:Y:S02]  /*17b0*/  SYNCS.PHASECHK.TRANS64.TRYWAIT P1, [R3+URZ], R0 ;  /* 0x00000000030075a7 */ /* 0x000e64000802017f */
[----:B-1----:R-:W-:Y:S05]  /*17c0*/  @!P1 BRA `(.L_x_18) ;  /* 0x0000005c003c9947 */ /* 0x002fea0003800000 */
.L_x_17:
[----:B------:R-:W-:Y:S05]  /*17d0*/  WARPSYNC.ALL ;  /* 0x0000000000007948 */ /* 0x000fea0003800000 */
[----:B------:R-:W-:Y:S01]  /*17e0*/  UIADD3 UR4, UR46, 0x2d300, URZ ;  /* 0x0002d3002e047890 */ /* 0x000fe2000fffe03f */
[----:B------:R-:W-:Y:S01]  /*17f0*/  WARPGROUP.ARRIVE ;  /* 0x00000000000079c5 */ /* 0x000fe20000000000 */
[----:B------:R-:W-:Y:S02]  /*1800*/  UIMAD UR8, UR41, 0x180, UR45 ;  /* 0x00000180290878a4 */ /* 0x000fe4000f8e022d */
[----:B------:R-:W-:Y:S01]  /*1810*/  USHF.R.U32.HI UR4, URZ, 0x4, UR4 ;  /* 0x000000043f047899 */ /* 0x000fe20008011604 */
[----:B------:R-:W-:Y:S01]  /*1820*/  UMOV UR9, 0xc0000010 ;  /* 0xc000001000097882 */ /* 0x000fe20000000000 */
[----:B------:R-:W-:-:S02]  /*1830*/  UMOV UR11, 0xc0000010 ;  /* 0xc0000010000b7882 */ /* 0x000fc40000000000 */
[----:B------:R-:W-:Y:S01]  /*1840*/  ULOP3.LUT UR4, UR4, 0x3fff, URZ, 0xc0, !UPT ;  /* 0x00003fff04047892 */ /* 0x000fe2000f8ec03f */
[----:B------:R-:W-:Y:S01]  /*1850*/  UMOV UR12, UR8 ;  /* 0x00000008000c7c82 */ /* 0x000fe20008000000 */
[----:B------:R-:W-:Y:S02]  /*1860*/  UMOV UR13, UR9 ;  /* 0x00000009000d7c82 */ /* 0x000fe40008000000 */
[----:B------:R-:W-:Y:S01]  /*1870*/  ULOP3.LUT UR4, UR4, 0x10000, URZ, 0xfc, !UPT ;  /* 0x0001000004047892 */ /* 0x000fe2000f8efc3f */
[----:B------:R-:W-:Y:S01]  /*1880*/  UMOV UR15, 0xc0000010 ;  /* 0xc0000010000f7882 */ /* 0x000fe20000000000 */
[----:B------:R-:W-:Y:S02]  /*1890*/  UMOV UR16, UR8 ;  /* 0x0000000800107c82 */ /* 0x000fe40008000000 */
[----:B------:R-:W-:Y:S01]  /*18a0*/  UIMAD UR10, UR41, 0x60, UR4 ;  /* 0x00000060290a78a4 */ /* 0x000fe2000f8e0204 */
[----:B------:R-:W-:Y:S01]  /*18b0*/  UMOV UR17, UR9 ;  /* 0x0000000900117c82 */ /* 0x000fe20008000000 */
[----:B------:R-:W-:-:S02]  /*18c0*/  UMOV UR19, 0xc0000010 ;  /* 0xc000001000137882 */ /* 0x000fc40000000000 */
[----:B------:R-:W-:Y:S02]  /*18d0*/  UIADD3 UR14, UR10, 0x20, URZ ;  /* 0x000000200a0e7890 */ /* 0x000fe4000fffe03f */
[----:B------:R-:W-:Y:S02]  /*18e0*/  UIADD3 UR18, UR10, 0x40, URZ ;  /* 0x000000400a127890 */ /* 0x000fe4000fffe03f */
[----:B------:R-:W-:Y:S02]  /*18f0*/  UIADD3 UR5, UR8, 0x100, URZ ;  /* 0x0000010008057890 */ /* 0x000fe4000fffe03f */
[----:B------:R-:W-:Y:S03]  /*1900*/  IGMMA.64x16x32.S8.S8 R64, gdesc[UR8], RZ, !UPT, gsb0 ;  /* 0x00600000084079f1 */ /* 0x000fe6000c0410ff */
[----:B------:R-:W-:Y:S02]  /*1910*/  WARPGROUP.DEPBAR.LE gsb0, 0x0 ;  /* 0x00008000000079c5 */ /* 0x000fe40000010000 */
[----:B------:R-:W-:-:S06]  /*1920*/  WARPGROUP.ARRIVE ;  /* 0x00000000000079c5 */ /* 0x000fcc0000000000 */
[----:B------:R-:W-:Y:S03]  /*1930*/  IGMMA.64x16x32.S8.S8 R48, gdesc[UR12], RZ, !UPT, gsb0 ;  /* 0x006000000c3079f1 */ /* 0x000fe6000c0410ff */
[----:B------:R-:W-:Y:S02]  /*1940*/  WARPGROUP.DEPBAR.LE gsb0, 0x0 ;  /* 0x00008000000079c5 */ /* 0x000fe40000010000 */
[----:B------:R-:W-:-:S06]  /*1950*/  WARPGROUP.ARRIVE ;  /* 0x00000000000079c5 */ /* 0x000fcc0000000000 */
[----:B------:R-:W-:Y:S01]  /*1960*/  IGMMA.64x16x32.S8.S8 R32, gdesc[UR16], RZ, !UPT, gsb0 ;  /* 0x00600000102079f1 */ /* 0x000fe2000c0410ff */
[----:B------:R-:W-:Y:S01]  /*1970*/  UMOV UR16, UR5 ;  /* 0x0000000500107c82 */ /* 0x000fe20008000000 */
[----:B------:R-:W-:Y:S01]  /*1980*/  UMOV UR17, 0xc0000010 ;  /* 0xc000001000117882 */ /* 0x000fe20000000000 */
[----:B------:R-:W-:Y:S01]  /*1990*/  UMOV UR12, UR16 ;  /* 0x00000010000c7c82 */ /* 0x000fe20008000000 */
[----:B------:R-:W-:Y:S01]  /*19a0*/  UMOV UR13, UR17 ;  /* 0x00000011000d7c82 */ /* 0x000fe20008000000 */
[----:B------:R-:W-:Y:S01]  /*19b0*/  UMOV UR8, UR16 ;  /* 0x0000001000087c82 */ /* 0x000fe20008000000 */
[----:B------:R-:W-:Y:S01]  /*19c0*/  UMOV UR9, UR17 ;  /* 0x0000001100097c82 */ /* 0x000fe20008000000 */
[----:B------:R-:W-:Y:S02]  /*19d0*/  WARPGROUP.DEPBAR.LE gsb0, 0x0 ;  /* 0x00008000000079c5 */ /* 0x000fe40000010000 */
[----:B------:R-:W-:-:S06]  /*19e0*/  WARPGROUP.ARRIVE ;  /* 0x00000000000079c5 */ /* 0x000fcc0000000000 */
[----:B------:R-:W-:Y:S03]  /*19f0*/  IGMMA.64x16x32.S8.S8 R24, gdesc[UR16], RZ, !UPT, gsb0 ;  /* 0x00600000101879f1 */ /* 0x000fe6000c0410ff */
[----:B------:R-:W-:Y:S02]  /*1a00*/  WARPGROUP.DEPBAR.LE gsb0, 0x0 ;  /* 0x00008000000079c5 */ /* 0x000fe40000010000 */
[----:B------:R-:W-:-:S06]  /*1a10*/  WARPGROUP.ARRIVE ;  /* 0x00000000000079c5 */ /* 0x000fcc0000000000 */
[----:B------:R-:W-:Y:S03]  /*1a20*/  IGMMA.64x16x32.S8.S8 R40, gdesc[UR12], RZ, !UPT, gsb0 ;  /* 0x006000000c2879f1 */ /* 0x000fe6000c0410ff */
[----:B------:R-:W-:Y:S02]  /*1a30*/  WARPGROUP.DEPBAR.LE gsb0, 0x0 ;  /* 0x00008000000079c5 */ /* 0x000fe40000010000 */
[----:B------:R-:W-:-:S06]  /*1a40*/  WARPGROUP.ARRIVE ;  /* 0x00000000000079c5 */ /* 0x000fcc0000000000 */
[----:B------:R-:W-:Y:S03]  /*1a50*/  IGMMA.64x16x32.S8.S8 R56, gdesc[UR8], RZ, !UPT, gsb0 ;  /* 0x00600000083879f1 */ /* 0x000fe6000c0410ff */
[----:B------:R-:W-:Y:S02]  /*1a60*/  WARPGROUP.DEPBAR.LE gsb0, 0x0 ;  /* 0x00008000000079c5 */ /* 0x000fe40000010000 */
[----:B------:R-:W-:Y:S05]  /*1a70*/  @!P2 BRA `(.L_x_19) ;  /* 0x000000040038a947 */ /* 0x000fea0003800000 */
[----:B------:R-:W-:Y:S01]  /*1a80*/  UIADD3 UR5, UR41, 0x1, URZ ;  /* 0x0000000129057890 */ /* 0x000fe2000fffe03f */
[----:B01----:R-:W-:-:S03]  /*1a90*/  IMAD.U32 R0, RZ, RZ, UR44 ;  /* 0x0000002cff007e24 */ /* 0x003fc6000f8e00ff */
[----:B------:R-:W-:-:S04]  /*1aa0*/  UISETP.NE.AND UP0, UPT, UR5, 0x1e, UPT ;  /* 0x0000001e0500788c */ /* 0x000fc8000bf05270 */
[----:B------:R-:W-:Y:S02]  /*1ab0*/  USEL UR6, URZ, 0x1, UP0 ;  /* 0x000000013f067887 */ /* 0x000fe40008000000 */
[----:B------:R-:W-:Y:S02]  /*1ac0*/  USEL UR5, UR5, URZ, UP0 ;  /* 0x0000003f05057287 */ /* 0x000fe40008000000 */
[----:B------:R-:W-:-:S06]  /*1ad0*/  ULOP3.LUT UR6, UR40, UR6, URZ, 0x3c, !UPT ;  /* 0x0000000628067292 */ /* 0x000fcc000f8e3c3f */
[----:B------:R-:W-:Y:S01]  /*1ae0*/  IMAD.U32 R5, RZ, RZ, UR6 ;  /* 0x00000006ff057e24 */ /* 0x000fe2000f8e00ff */
[----:B------:R-:W-:-:S06]  /*1af0*/  UMOV UR6, UR41 ;  /* 0x0000002900067c82 */ /* 0x000fcc0008000000 */
.L_x_26:
[----:B01----:R-:W-:Y:S05]  /*1b00*/  @!P0 BRA `(.L_x_20) ;  /* 0x0000000000048947 */ /* 0x003fea0003800000 */
[----:B------:R-:W-:Y:S01]  /*1b10*/  BPT.TRAP 0x1 ;  /* 0x000000040000795c */ /* 0x000fe20000300000 */
.L_x_20:
[----:B------:R-:W0:Y:S01]  /*1b20*/  S2UR UR8, SR_CgaCtaId ;  /* 0x00000000000879c3 */ /* 0x000e220000008800 */
[----:B------:R-:W-:Y:S01]  /*1b30*/  UMOV UR7, 0x400 ;  /* 0x0000040000077882 */ /* 0x000fe20000000000 */
[----:B------:R-:W-:Y:S01]  /*1b40*/  SHF.L.U32 R3, R5, 0x1f, RZ ;  /* 0x0000001f05037819 */ /* 0x000fe200000006ff */
[----:B0-----:R-:W-:-:S04]  /*1b50*/  ULEA UR20, UR8, UR7, 0x18 ;  /* 0x0000000708147291 */ /* 0x001fc8000f8ec03f */
[----:B------:R-:W-:-:S09]  /*1b60*/  ULEA UR7, UR5, UR20, 0x3 ;  /* 0x0000001405077291 */ /* 0x000fd2000f8e183f */
[----:B------:R0:W1:Y:S01]  /*1b70*/  SYNCS.PHASECHK.TRANS64.TRYWAIT P1, [UR7], R3 ;  /* 0x00000003ff0075a7 */ /* 0x0000620008020147 */
[----:B------:R-:W-:Y:S05]  /*1b80*/  @!P0 BRA `(.L_x_21) ;  /* 0x0000000000048947 */ /* 0x000fea0003800000 */
[----:B------:R-:W-:Y:S01]  /*1b90*/  BPT.TRAP 0x1 ;  /* 0x000000040000795c */ /* 0x000fe20000300000 */
.L_x_21:
[----:B-1----:R-:W-:Y:S05]  /*1ba0*/  @P1 BRA `(.L_x_22) ;  /* 0x0000000000081947 */ /* 0x002fea0003800000 */
[----:B------:R-:W1:Y:S02]  /*1bb0*/  SYNCS.PHASECHK.TRANS64.TRYWAIT P1, [UR7], R3 ;  /* 0x00000003ff0075a7 */ /* 0x000e640008020147 */
[----:B-1----:R-:W-:Y:S05]  /*1bc0*/  @!P1 BRA `(.L_x_23) ;  /* 0x0000005800509947 */ /* 0x002fea0003800000 */
.L_x_22:
[----:B------:R-:W-:Y:S01]  /*1bd0*/  UIMAD UR8, UR5, 0x180, UR45 ;  /* 0x00000180050878a4 */ /* 0x000fe2000f8e022d */
[----:B------:R-:W-:Y:S01]  /*1be0*/  WARPGROUP.ARRIVE ;  /* 0x00000000000079c5 */ /* 0x000fe20000000000 */
[----:B------:R-:W-:Y:S01]  /*1bf0*/  UIMAD UR10, UR5, 0x60, UR4 ;  /* 0x00000060050a78a4 */ /* 0x000fe2000f8e0204 */
[----:B------:R-:W-:Y:S01]  /*1c00*/  UMOV UR9, 0xc0000010 ;  /* 0xc000001000097882 */ /* 0x000fe20000000000 */
[----:B------:R-:W-:Y:S02]  /*1c10*/  UMOV UR11, 0xc0000010 ;  /* 0xc0000010000b7882 */ /* 0x000fe40000000000 */
[----:B------:R-:W-:Y:S01]  /*1c20*/  UIADD3 UR14, UR10, 0x20, URZ ;  /* 0x000000200a0e7890 */ /* 0x000fe2000fffe03f */
[----:B------:R-:W-:Y:S01]  /*1c30*/  UMOV UR12, UR8 ;  /* 0x00000008000c7c82 */ /* 0x000fe20008000000 */
[----:B------:R-:W-:Y:S01]  /*1c40*/  UMOV UR13, UR9 ;  /* 0x00000009000d7c82 */ /* 0x000fe20008000000 */
[----:B------:R-:W-:Y:S02]  /*1c50*/  UMOV UR15, 0xc0000010 ;  /* 0xc0000010000f7882 */ /* 0x000fe40000000000 */
[----:B------:R-:W-:Y:S01]  /*1c60*/  IGMMA.64x16x32.S8.S8 R64, gdesc[UR8], R64, gsb0 ;  /* 0x00600000084079f1 */ /* 0x000fe20008041040 */
[----:B------:R-:W-:Y:S01]  /*1c70*/  UIADD3 UR18, UR10, 0x40, URZ ;  /* 0x000000400a127890 */ /* 0x000fe2000fffe03f */
[----:B------:R-:W-:Y:S01]  /*1c80*/  UMOV UR16, UR8 ;  /* 0x0000000800107c82 */ /* 0x000fe20008000000 */
[----:B------:R-:W-:Y:S01]  /*1c90*/  UMOV UR17, UR9 ;  /* 0x0000000900117c82 */ /* 0x000fe20008000000 */
[----:B------:R-:W-:Y:S01]  /*1ca0*/  UMOV UR19, 0xc0000010 ;  /* 0xc000001000137882 */ /* 0x000fe20000000000 */
[----:B------:R-:W-:Y:S01]  /*1cb0*/  UIADD3 UR7, UR8, 0x100, URZ ;  /* 0x0000010008077890 */ /* 0x000fe2000fffe03f */
[----:B------:R-:W-:-:S02]  /*1cc0*/  WARPGROUP.DEPBAR.LE gsb0, 0x0 ;  /* 0x00008000000079c5 */ /* 0x000fc40000010000 */
[----:B------:R-:W-:-:S06]  /*1cd0*/  WARPGROUP.ARRIVE ;  /* 0x00000000000079c5 */ /* 0x000fcc0000000000 */
[----:B------:R-:W-:Y:S03]  /*1ce0*/  IGMMA.64x16x32.S8.S8 R48, gdesc[UR12], R48, gsb0 ;  /* 0x006000000c3079f1 */ /* 0x000fe60008041030 */
[----:B------:R-:W-:Y:S02]  /*1cf0*/  WARPGROUP.DEPBAR.LE gsb0, 0x0 ;  /* 0x00008000000079c5 */ /* 0x000fe40000010000 */
[----:B------:R-:W-:-:S06]  /*1d00*/  WARPGROUP.ARRIVE ;  /* 0x00000000000079c5 */ /* 0x000fcc0000000000 */
[----:B------:R-:W-:Y:S01]  /*1d10*/  IGMMA.64x16x32.S8.S8 R32, gdesc[UR16], R32, gsb0 ;  /* 0x00600000102079f1 */ /* 0x000fe20008041020 */
        /* <DEDUP_REMOVED lines=8> */
[----:B------:R-:W-:Y:S03]  /*1da0*/  IGMMA.64x16x32.S8.S8 R24, gdesc[UR16], R24, gsb0 ;  /* 0x00600000101879f1 */ /* 0x000fe60008041018 */
[----:B------:R-:W-:Y:S02]  /*1db0*/  WARPGROUP.DEPBAR.LE gsb0, 0x0 ;  /* 0x00008000000079c5 */ /* 0x000fe40000010000 */
[----:B------:R-:W-:-:S06]  /*1dc0*/  WARPGROUP.ARRIVE ;  /* 0x00000000000079c5 */ /* 0x000fcc0000000000 */
[----:B------:R-:W-:Y:S03]  /*1dd0*/  IGMMA.64x16x32.S8.S8 R40, gdesc[UR12], R40, gsb0 ;  /* 0x006000000c2879f1 */ /* 0x000fe60008041028 */
[----:B------:R-:W-:Y:S02]  /*1de0*/  WARPGROUP.DEPBAR.LE gsb0, 0x0 ;  /* 0x00008000000079c5 */ /* 0x000fe40000010000 */
[----:B------:R-:W-:-:S06]  /*1df0*/  WARPGROUP.ARRIVE ;  /* 0x00000000000079c5 */ /* 0x000fcc0000000000 */
[----:B------:R-:W-:Y:S03]  /*1e00*/  IGMMA.64x16x32.S8.S8 R56, gdesc[UR8], R56, gsb0 ;  /* 0x00600000083879f1 */ /* 0x000fe60008041038 */
[----:B------:R-:W-:Y:S02]  /*1e10*/  WARPGROUP.DEPBAR.LE gsb0, 0x0 ;  /* 0x00008000000079c5 */ /* 0x000fe40000010000 */
[----:B------:R-:W-:Y:S05]  /*1e20*/  @!P0 BRA `(.L_x_24) ;  /* 0x0000000000048947 */ /* 0x000fea0003800000 */
[----:B------:R-:W-:Y:S01]  /*1e30*/  BPT.TRAP 0x1 ;  /* 0x000000040000795c */ /* 0x000fe20000300000 */
.L_x_24:
[----:B------:R-:W-:Y:S01]  /*1e40*/  ULEA UR7, UR6, UR20, 0x3 ;  /* 0x0000001406077291 */ /* 0x000fe2000f8e183f */
[----:B------:R-:W-:-:S03]  /*1e50*/  ISETP.GT.U32.AND P1, PT, R18, 0x1, PT ;  /* 0x000000011200780c */ /* 0x000fc60003f24070 */
[----:B------:R-:W-:-:S04]  /*1e60*/  UIADD3 UR7, UR7, 0xf0, URZ ;  /* 0x000000f007077890 */ /* 0x000fc8000fffe03f */
[----:B------:R-:W-:-:S09]  /*1e70*/  UPRMT UR7, URZ, 0x654, UR7 ;  /* 0x000006543f077896 */ /* 0x000fd20008000007 */
[----:B------:R-:W-:Y:S01]  /*1e80*/  SYNCS.ARRIVE.TRANS64.RED.A1T0 RZ, [UR7], RZ ;  /* 0x000000ffffff79a7 */ /* 0x000fe20008100407 */
[----:B------:R-:W-:Y:S05]  /*1e90*/  @P1 BRA `(.L_x_25) ;  /* 0x0000000000041947 */ /* 0x000fea0003800000 */
[----:B------:R-:W-:Y:S01]  /*1ea0*/  BPT.TRAP 0x1 ;  /* 0x000000040000795c */ /* 0x000fe20000300000 */
.L_x_25:
[----:B------:R-:W-:Y:S01]  /*1eb0*/  UIADD3 UR5, UR5, 0x1, URZ ;  /* 0x0000000105057890 */ /* 0x000fe2000fffe03f */
[C---:B------:R-:W-:Y:S01]  /*1ec0*/  ISETP.GT.AND P1, PT, R0.reuse, 0x1, PT ;  /* 0x000000010000780c */ /* 0x040fe20003f24270 */
[----:B------:R-:W-:Y:S01]  /*1ed0*/  UIADD3 UR6, UR6, 0x1, URZ ;  /* 0x0000000106067890 */ /* 0x000fe2000fffe03f */
[----:B------:R-:W-:Y:S01]  /*1ee0*/  VIADD R0, R0, 0xffffffff ;  /* 0xffffffff00007836 */ /* 0x000fe20000000000 */
[----:B------:R-:W-:Y:S02]  /*1ef0*/  UISETP.NE.AND UP0, UPT, UR5, 0x1e, UPT ;  /* 0x0000001e0500788c */ /* 0x000fe4000bf05270 */
[----:B------:R-:W-:Y:S02]  /*1f00*/  UISETP.NE.AND UP1, UPT, UR6, 0x1e, UPT ;  /* 0x0000001e0600788c */ /* 0x000fe4000bf25270 */
[----:B------:R-:W-:Y:S02]  /*1f10*/  USEL UR7, URZ, 0x1, UP0 ;  /* 0x000000013f077887 */ /* 0x000fe40008000000 */
[----:B------:R-:W-:-:S02]  /*1f20*/  USEL UR5, UR5, URZ, UP0 ;  /* 0x0000003f05057287 */ /* 0x000fc40008000000 */
[----:B------:R-:W-:Y:S02]  /*1f30*/  USEL UR6, UR6, URZ, UP1 ;  /* 0x0000003f06067287 */ /* 0x000fe40008800000 */
[----:B------:R-:W-:Y:S01]  /*1f40*/  LOP3.LUT R5, R5, UR7, RZ, 0x3c, !PT ;  /* 0x0000000705057c12 */ /* 0x000fe2000f8e3cff */
[----:B------:R-:W-:Y:S09]  /*1f50*/  @P1 BRA `(.L_x_26) ;  /* 0xfffffff800e81947 */ /* 0x000ff2000383ffff */
.L_x_19:
[----:B01----:R-:W0:Y:S02]  /*1f60*/  LDC R0, c[0x0][0x28c] ;  /* 0x0000a300ff007b82 */ /* 0x003e240000000800 */
[----:B0-----:R-:W-:-:S13]  /*1f70*/  ISETP.GE.AND P1, PT, R0, 0x1, PT ;  /* 0x000000010000780c */ /* 0x001fda0003f26270 */
[----:B------:R-:W-:Y:S05]  /*1f80*/  @!P1 BRA `(.L_x_27) ;  /* 0x0000000000409947 */ /* 0x000fea0003800000 */
[----:B------:R-:W-:Y:S05]  /*1f90*/  @!P0 BRA `(.L_x_28) ;  /* 0x0000000000048947 */ /* 0x000fea0003800000 */
[----:B------:R-:W-:Y:S01]  /*1fa0*/  BPT.TRAP 0x1 ;  /* 0x000000040000795c */ /* 0x000fe20000300000 */
.L_x_28:
[----:B------:R-:W0:Y:S01]  /*1fb0*/  S2UR UR7, SR_CgaCtaId ;  /* 0x00000000000779c3 */ /* 0x000e220000008800 */
[----:B------:R-:W-:Y:S01]  /*1fc0*/  UIADD3 UR6, UR44, UR41, URZ ;  /* 0x000000292c067290 */ /* 0x000fe2000fffe03f */
[----:B------:R-:W-:-:S03]  /*1fd0*/  ISETP.GT.U32.AND P0, PT, R18, 0x1, PT ;  /* 0x000000011200780c */ /* 0x000fc60003f04070 */
[----:B------:R-:W-:-:S04]  /*1fe0*/  UIMAD.WIDE.U32 UR4, UR6, -0x77777777, URZ ;  /* 0x88888889060478a5 */ /* 0x000fc8000f8e003f */
[----:B------:R-:W-:-:S03]  /*1ff0*/  USHF.R.U32.HI UR4, URZ, 0x4, UR5 ;  /* 0x000000043f047899 */ /* 0x000fc60008011605 */
[----:B------:R-:W-:Y:S01]  /*2000*/  UMOV UR5, 0x400 ;  /* 0x0000040000057882 */ /* 0x000fe20000000000 */
[----:B------:R-:W-:Y:S02]  /*2010*/  UIMAD UR6, UR4, -0x1e, UR6 ;  /* 0xffffffe2040678a4 */ /* 0x000fe4000f8e0206 */
[----:B0-----:R-:W-:-:S04]  /*2020*/  ULEA UR5, UR7, UR5, 0x18 ;  /* 0x0000000507057291 */ /* 0x001fc8000f8ec03f */
[----:B------:R-:W-:-:S04]  /*2030*/  ULEA UR6, UR6, UR5, 0x3 ;  /* 0x0000000506067291 */ /* 0x000fc8000f8e183f */
[----:B------:R-:W-:-:S04]  /*2040*/  UIADD3 UR6, UR6, 0xf0, URZ ;  /* 0x000000f006067890 */ /* 0x000fc8000fffe03f */
[----:B------:R-:W-:-:S09]  /*2050*/  UPRMT UR6, URZ, 0x654, UR6 ;  /* 0x000006543f067896 */ /* 0x000fd20008000006 */
[----:B------:R-:W-:Y:S01]  /*2060*/  SYNCS.ARRIVE.TRANS64.RED.A1T0 RZ, [UR6], RZ ;  /* 0x000000ffffff79a7 */ /* 0x000fe20008100406 */
[----:B------:R-:W-:Y:S05]  /*2070*/  @P0 BRA `(.L_x_27) ;  /* 0x0000000000040947 */ /* 0x000fea0003800000 */
[----:B------:R-:W-:Y:S01]  /*2080*/  BPT.TRAP 0x1 ;  /* 0x000000040000795c */ /* 0x000fe20000300000 */
.L_x_27:
[----:B------:R-:W-:Y:S01]  /*2090*/  UISETP.GE.U32.AND UP1, UPT, UR43, 0x1e, UPT ;  /* 0x0000001e2b00788c */ /* 0x000fe2000bf26070 */
[----:B------:R-:W-:Y:S01]  /*20a0*/  IMAD R82, R82, 0x30, RZ ;  /* 0x0000003052527824 */ /* 0x000fe200078e02ff */
[----:B------:R-:W-:Y:S01]  /*20b0*/  UIADD3 UR41, UR43, UR41, URZ ;  /* 0x000000292b297290 */ /* 0x000fe2000fffe03f */
[----:B------:R-:W-:Y:S01]  /*20c0*/  IMAD R3, R81, 0xc0, RZ ;  /* 0x000000c051037824 */ /* 0x000fe200078e02ff */
[----:B------:R-:W-:Y:S01]  /*20d0*/  ULDC UR7, c[0x0][0x288] ;  /* 0x0000a20000077ab9 */ /* 0x000fe20000000800 */
[----:B------:R-:W-:Y:S01]  /*20e0*/  IMAD.MOV.U32 R0, RZ, RZ, -0x1 ;  /* 0xffffffffff007424 */ /* 0x000fe200078e00ff */
[----:B------:R-:W-:Y:S01]  /*20f0*/  UISETP.GT.U32.AND UP0, UPT, UR41, 0x1d, UPT ;  /* 0x0000001d2900788c */ /* 0x000fe2000bf04070 */
[----:B------:R-:W-:-:S03]  /*2100*/  ISETP.GE.AND P0, PT, R82, UR7, PT ;  /* 0x0000000752007c0c */ /* 0x000fc6000bf06270 */
[----:B------:R-:W-:Y:S02]  /*2110*/  UISETP.LT.U32.AND UP0, UPT, UR43, 0x1e, UP0 ;  /* 0x0000001e2b00788c */ /* 0x000fe40008701070 */
[----:B------:R-:W-:Y:S02]  /*2120*/  @UP1 UIMAD.WIDE.U32 UR4, UR41, -0x77777777, URZ ;  /* 0x88888889290418a5 */ /* 0x000fe4000f8e003f */
[----:B------:R-:W-:Y:S02]  /*2130*/  USEL UR6, URZ, 0x1, !UP0 ;  /* 0x000000013f067887 */ /* 0x000fe4000c000000 */
[----:B------:R-:W-:Y:S02]  /*2140*/  @UP1 USHF.R.U32.HI UR4, URZ, 0x4, UR5 ;  /* 0x000000043f041899 */ /* 0x000fe40008011605 */
[----:B------:R-:W-:Y:S01]  /*2150*/  ULOP3.LUT UR40, UR40, UR6, URZ, 0x3c, !UPT ;  /* 0x0000000628287292 */ /* 0x000fe2000f8e3c3f */
[----:B------:R-:W-:Y:S02]  /*2160*/  ULDC UR5, c[0x0][0x284] ;  /* 0x0000a10000057ab9 */ /* 0x000fe40000000800 */
[----:B------:R-:W-:Y:S01]  /*2170*/  ISETP.GE.OR P0, PT, R3, UR5, P0 ;  /* 0x0000000503007c0c */ /* 0x000fe20008706670 */
[----:B------:R-:W-:-:S12]  /*2180*/  @UP1 ULOP3.LUT UR40, UR40, 0x1, UR4, 0x78, !UPT ;  /* 0x0000000128281892 */ /* 0x000fd8000f8e7804 */
[----:B------:R-:W-:Y:S05]  /*2190*/  @P0 BRA `(.L_x_29) ;  /* 0x0000002800200947 */ /* 0x000fea0003800000 */
[----:B------:R-:W0:Y:S01]  /*21a0*/  LDC.64 R10, c[0x0][0x5c8] ;  /* 0x00017200ff0a7b82 */ /* 0x000e220000000a00 */
[----:B------:R-:W-:Y:S01]  /*21b0*/  SHF.R.S32.HI R14, RZ, 0x1f, R80 ;  /* 0x0000001fff0e7819 */ /* 0x000fe20000011450 */
[----:B------:R-:W-:Y:S01]  /*21c0*/  ULDC.64 UR4, c[0x0][0x5d0] ;  /* 0x0001740000047ab9 */ /* 0x000fe20000000a00 */
[----:B------:R-:W-:Y:S01]  /*21d0*/  LOP3.LUT R12, R82, 0x6, R75, 0xf8, !PT ;  /* 0x00000006520c7812 */ /* 0x000fe200078ef84b */
[----:B------:R-:W-:Y:S01]  /*21e0*/  IMAD.WIDE R20, R81, 0xc0, R22 ;  /* 0x000000c051147825 */ /* 0x000fe200078e0216 */
[----:B------:R-:W-:Y:S02]  /*21f0*/  BSSY B0, `(.L_x_29) ;  /* 0x0000282000007945 */ /* 0x000fe40003800000 */
[----:B------:R-:W-:Y:S01]  /*2200*/  SHF.R.S32.HI R13, RZ, 0x1f, R12 ;  /* 0x0000001fff0d7819 */ /* 0x000fe2000001140c */
[----:B------:R-:W-:Y:S02]  /*2210*/  IMAD R5, R14, UR4, RZ ;  /* 0x000000040e057c24 */ /* 0x000fe4000f8e02ff */
[----:B------:R-:W-:-:S02]  /*2220*/  IMAD.IADD R88, R78, 0x1, -R3 ;  /* 0x000000014e587824 */ /* 0x000fc400078e0a03 */
[C---:B------:R-:W-:Y:S02]  /*2230*/  IMAD R7, R80.reuse, UR5, R5 ;  /* 0x0000000550077c24 */ /* 0x040fe4000f8e0205 */
[----:B------:R-:W-:Y:S01]  /*2240*/  IMAD.WIDE.U32 R4, R80, UR4, R12 ;  /* 0x0000000450047c25 */ /* 0x000fe2000f8e000c */
[----:B------:R-:W-:-:S03]  /*2250*/  ULDC.64 UR4, c[0x0][0x5c0] ;  /* 0x0001700000047ab9 */ /* 0x000fc60000000a00 */
[----:B------:R-:W-:Y:S02]  /*2260*/  IMAD.IADD R5, R5, 0x1, R7 ;  /* 0x0000000105057824 */ /* 0x000fe400078e0207 */
[----:B------:R-:W-:Y:S02]  /*2270*/  IMAD.IADD R3, R73, 0x1, -R82 ;  /* 0x0000000149037824 */ /* 0x000fe400078e0a52 */
[-C--:B0-----:R-:W-:Y:S01]  /*2280*/  IMAD R6, R21, R10.reuse, RZ ;  /* 0x0000000a15067224 */ /* 0x081fe200078e02ff */
[----:B------:R-:W-:Y:S01]  /*2290*/  SHF.L.U64.HI R15, R10, 0x3, R11 ;  /* 0x000000030a0f7819 */ /* 0x000fe2000001020b */
[----:B------:R-:W-:-:S04]  /*22a0*/  IMAD.WIDE.U32 R4, R20, R10, R4 ;  /* 0x0000000a14047225 */ /* 0x000fc800078e0004 */
[----:B------:R-:W-:Y:S01]  /*22b0*/  IMAD R7, R20, R11, R6 ;  /* 0x0000000b14077224 */ /* 0x000fe200078e0206 */
[----:B------:R-:W-:Y:S01]  /*22c0*/  IADD3 R4, P0, R4, UR4, RZ ;  /* 0x0000000404047c10 */ /* 0x000fe2000ff1e0ff */
[----:B------:R-:W-:Y:S02]  /*22d0*/  IMAD.SHL.U32 R9, R10, 0x8, RZ ;  /* 0x000000080a097824 */ /* 0x000fe400078e00ff */
[----:B------:R-:W-:Y:S01]  /*22e0*/  IMAD R81, R11, 0x78, RZ ;  /* 0x000000780b517824 */ /* 0x000fe200078e02ff */
[----:B------:R-:W-:Y:S02]  /*22f0*/  IADD3.X R5, R5, UR5, R7, P0, !PT ;  /* 0x0000000505057c10 */ /* 0x000fe400087fe407 */
[----:B------:R-:W-:-:S05]  /*2300*/  IADD3 R6, P0, R9, R4, RZ ;  /* 0x0000000409067210 */ /* 0x000fca0007f1e0ff */
[----:B------:R-:W-:Y:S01]  /*2310*/  IMAD.X R7, R15, 0x1, R5, P0 ;  /* 0x000000010f077824 */ /* 0x000fe200000e0605 */
[----:B-----5:R-:W-:Y:S01]  /*2320*/  ISETP.NE.AND P0, PT, R72, RZ, PT ;  /* 0x000000ff4800720c */ /* 0x020fe20003f05270 */
[----:B------:R-:W-:-:S04]  /*2330*/  IMAD.WIDE.U32 R10, R10, 0x78, R6 ;  /* 0x000000780a0a7825 */ /* 0x000fc800078e0006 */
[----:B------:R-:W-:Y:S01]  /*2340*/  IMAD.IADD R11, R11, 0x1, R81 ;  /* 0x000000010b0b7824 */ /* 0x000fe200078e0251 */
[----:B------:R-:W-:-:S05]  /*2350*/  IADD3 R8, P1, R9, R10, RZ ;  /* 0x0000000a09087210 */ /* 0x000fca0007f3e0ff */
[----:B------:R-:W-:Y:S02]  /*2360*/  IMAD.X R9, R15, 0x1, R11, P1 ;  /* 0x000000010f097824 */ /* 0x000fe400008e060b */
[----:B------:R-:W-:Y:S06]  /*2370*/  @!P0 BRA `(.L_x_30) ;  /* 0x0000001c00548947 */ /* 0x000fec0003800000 */
[----:B------:R-:W0:Y:S01]  /*2380*/  LDC.64 R90, c[0x0][0x5b0] ;  /* 0x00016c00ff5a7b82 */ /* 0x000e220000000a00 */
[----:B------:R-:W-:Y:S01]  /*2390*/  ULDC.64 UR4, c[0x0][0x5b8] ;  /* 0x00016e0000047ab9 */ /* 0x000fe20000000a00 */
[----:B------:R-:W-:Y:S01]  /*23a0*/  ISETP.GE.AND P3, PT, R88, 0x1, PT ;  /* 0x000000015800780c */ /* 0x000fe20003f66270 */
[----:B------:R-:W-:Y:S01]  /*23b0*/  IMAD R15, R14, UR4, RZ ;  /* 0x000000040e0f7c24 */ /* 0x000fe2000f8e02ff */
[----:B------:R-:W-:Y:S01]  /*23c0*/  BSSY B1, `(.L_x_31) ;  /* 0x000000e000017945 */ /* 0x000fe20003800000 */
[C---:B------:R-:W-:Y:S01]  /*23d0*/  IMAD.WIDE.U32 R84, R80.reuse, UR4, R12 ;  /* 0x0000000450547c25 */ /* 0x040fe2000f8e000c */
[----:B------:R-:W-:Y:S02]  /*23e0*/  ISETP.LT.OR P1, PT, R3, 0x1, !P3 ;  /* 0x000000010300780c */ /* 0x000fe40005f21670 */
[----:B------:R-:W1:Y:S01]  /*23f0*/  LDC.64 R92, c[0x0][0x5a8] ;  /* 0x00016a00ff5c7b82 */ /* 0x000e620000000a00 */
[----:B------:R-:W-:Y:S02]  /*2400*/  IMAD R15, R80, UR5, R15 ;  /* 0x00000005500f7c24 */ /* 0x000fe4000f8e020f */
[----:B------:R-:W-:-:S02]  /*2410*/  IMAD.MOV.U32 R80, RZ, RZ, R84 ;  /* 0x000000ffff507224 */ /* 0x000fc400078e0054 */
[----:B------:R-:W-:Y:S02]  /*2420*/  IMAD.IADD R81, R85, 0x1, R15 ;  /* 0x0000000155517824 */ /* 0x000fe400078e020f */
[-C--:B0-----:R-:W-:Y:S02]  /*2430*/  IMAD R14, R21, R90.reuse, RZ ;  /* 0x0000005a150e7224 */ /* 0x081fe400078e02ff */
[----:B------:R-:W-:-:S04]  /*2440*/  IMAD.WIDE.U32 R12, R20, R90, R80 ;  /* 0x0000005a140c7225 */ /* 0x000fc800078e0050 */
[----:B------:R-:W-:Y:S01]  /*2450*/  IMAD R89, R20, R91, R14 ;  /* 0x0000005b14597224 */ /* 0x000fe200078e020e */
[----:B-1----:R-:W-:-:S04]  /*2460*/  IADD3 R12, P0, R12, R92, RZ ;  /* 0x0000005c0c0c7210 */ /* 0x002fc80007f1e0ff */
[----:B------:R-:W-:Y:S01]  /*2470*/  IADD3.X R13, R93, R13, R89, P0, !PT ;  /* 0x0000000d5d0d7210 */ /* 0x000fe200007fe459 */
[----:B------:R-:W-:Y:S08]  /*2480*/  @P1 BRA `(.L_x_32) ;  /* 0x0000000000041947 */ /* 0x000ff00003800000 */
[----:B------:R0:W5:Y:S02]  /*2490*/  LDG.E.U8 R79, desc[UR38][R12.64] ;  /* 0x000000260c4f7981 */ /* 0x000164000c1e1100 */
.L_x_32:
[----:B------:R-:W-:Y:S05]  /*24a0*/  BSYNC B1 ;  /* 0x0000000000017941 */ /* 0x000fea0003800000 */
.L_x_31:
[----:B-----5:R-:W-:Y:S01]  /*24b0*/  LOP3.LUT R14, R79, 0xffff, RZ, 0xc0, !PT ;  /* 0x0000ffff4f0e7812 */ /* 0x020fe200078ec0ff */
[----:B------:R-:W-:Y:S01]  /*24c0*/  IMAD.SHL.U32 R82, R90, 0x8, RZ ;  /* 0x000000085a527824 */ /* 0x000fe200078e00ff */
[----:B------:R-:W-:Y:S01]  /*24d0*/  ISETP.LT.OR P4, PT, R3, 0x2, !P3 ;  /* 0x000000020300780c */ /* 0x000fe20005f81670 */
[----:B------:R-:W-:Y:S01]  /*24e0*/  BSSY B1, `(.L_x_33) ;  /* 0x000000b000017945 */ /* 0x000fe20003800000 */
[----:B------:R-:W-:Y:S02]  /*24f0*/  PRMT R15, R14, 0x8880, RZ ;  /* 0x000088800e0f7816 */ /* 0x000fe400000000ff */
[----:B------:R-:W-:-:S03]  /*2500*/  SHF.L.U64.HI R83, R90, 0x3, R91 ;  /* 0x000000035a537819 */ /* 0x000fc6000001025b */
[----:B------:R-:W-:Y:S02]  /*2510*/  IMAD R86, R15, R72, RZ ;  /* 0x000000480f567224 */ /* 0x000fe400078e02ff */
[----:B------:R-:W-:-:S04]  /*2520*/  IMAD.WIDE.U32 R14, R20, R90, R82 ;  /* 0x0000005a140e7225 */ /* 0x000fc800078e0052 */
[----:B------:R-:W-:-:S05]  /*2530*/  @!P1 IMAD R87, R64, R19, R86 ;  /* 0x0000001340579224 */ /* 0x000fca00078e0256 */
[----:B------:R1:W-:Y:S01]  /*2540*/  @!P1 STG.E.U8 desc[UR38][R4.64], R87 ;  /* 0x0000005704009986 */ /* 0x0003e2000c101126 */
[----:B------:R-:W-:Y:S05]  /*2550*/  @P4 BRA `(.L_x_34) ;  /* 0x00000000000c4947 */ /* 0x000fea0003800000 */
[----:B------:R-:W1:Y:S02]  /*2560*/  LDG.E.U8 R79, desc[UR38][R12.64+0x1] ;  /* 0x000001260c4f7981 */ /* 0x000e64000c1e1100 */
[----:B-1----:R-:W-:-:S05]  /*2570*/  PRMT R87, R79, 0x8880, RZ ;  /* 0x000088804f577816 */ /* 0x002fca00000000ff */
[----:B------:R-:W-:-:S07]  /*2580*/  IMAD R86, R87, R72, RZ ;  /* 0x0000004857567224 */ /* 0x000fce00078e02ff */
.L_x_34:
[----:B------:R-:W-:Y:S05]  /*2590*/  BSYNC B1 ;  /* 0x0000000000017941 */ /* 0x000fea0003800000 */
.L_x_33:
[----:B------:R-:W-:Y:S01]  /*25a0*/  @!P4 IMAD R65, R65, R19, R86 ;  /* 0x000000134141c224 */ /* 0x000fe200078e0256 */
[----:B------:R-:W-:Y:S01]  /*25b0*/  ISETP.GE.AND P0, PT, R88, 0x9, PT ;  /* 0x000000095800780c */ /* 0x000fe20003f06270 */
[----:B------:R-:W-:Y:S01]  /*25c0*/  IMAD.IADD R15, R89, 0x1, R15 ;  /* 0x00000001590f7824 */ /* 0x000fe200078e020f */
[----:B------:R-:W-:Y:S01]  /*25d0*/  IADD3 R14, P1, P2, R84, R92, R14 ;  /* 0x0000005c540e7210 */ /* 0x000fe20007a3e00e */
[----:B------:R-:W-:Y:S01]  /*25e0*/  BSSY B1, `(.L_x_35) ;  /* 0x000000b000017945 */ /* 0x000fe20003800000 */
[----:B------:R2:W-:Y:S01]  /*25f0*/  @!P4 STG.E.U8 desc[UR38][R4.64+0x1], R65 ;  /* 0x000001410400c986 */ /* 0x0005e2000c101126 */
[----:B------:R-:W-:Y:S02]  /*2600*/  ISETP.LT.OR P4, PT, R3, 0x1, !P0 ;  /* 0x000000010300780c */ /* 0x000fe40004781670 */
[----:B------:R-:W-:Y:S02]  /*2610*/  IADD3.X R15, R81, R93, R15, P1, P2 ;  /* 0x0000005d510f7210 */ /* 0x000fe40000fe440f */
[----:B-1----:R-:W-:-:S02]  /*2620*/  IADD3 R87, P5, R20, 0x80, RZ ;  /* 0x0000008014577810 */ /* 0x002fc40007fbe0ff */
[C---:B------:R-:W-:Y:S02]  /*2630*/  ISETP.LT.OR P1, PT, R3.reuse, 0x2, !P0 ;  /* 0x000000020300780c */ /* 0x040fe40004721670 */
[----:B------:R-:W-:-:S05]  /*2640*/  ISETP.LT.OR P2, PT, R3, 0x9, !P3 ;  /* 0x000000090300780c */ /* 0x000fca0005f41670 */
[----:B--2---:R-:W-:Y:S08]  /*2650*/  @P4 BRA `(.L_x_36) ;  /* 0x00000000000c4947 */ /* 0x004ff00003800000 */
[----:B------:R-:W2:Y:S02]  /*2660*/  LDG.E.U8 R79, desc[UR38][R14.64] ;  /* 0x000000260e4f7981 */ /* 0x000ea4000c1e1100 */
[----:B--2---:R-:W-:-:S05]  /*2670*/  PRMT R65, R79, 0x8880, RZ ;  /* 0x000088804f417816 */ /* 0x004fca00000000ff */
[----:B------:R-:W-:-:S07]  /*2680*/  IMAD R86, R65, R72, RZ ;  /* 0x0000004841567224 */ /* 0x000fce00078e02ff */
.L_x_36:
[----:B------:R-:W-:Y:S05]  /*2690*/  BSYNC B1 ;  /* 0x0000000000017941 */ /* 0x000fea0003800000 */
.L_x_35:
[----:B------:R-:W-:Y:S01]  /*26a0*/  @!P4 IMAD R65, R66, R19, R86 ;  /* 0x000000134241c224 */ /* 0x000fe200078e0256 */
[----:B------:R-:W-:Y:S04]  /*26b0*/  BSSY B1, `(.L_x_37) ;  /* 0x0000006000017945 */ /* 0x000fe80003800000 */
[----:B------:R1:W-:Y:S01]  /*26c0*/  @!P4 STG.E.U8 desc[UR38][R6.64], R65 ;  /* 0x000000410600c986 */ /* 0x0003e2000c101126 */
[----:B------:R-:W-:Y:S05]  /*26d0*/  @P1 BRA `(.L_x_38) ;  /* 0x00000000000c1947 */ /* 0x000fea0003800000 */
[----:B------:R-:W1:Y:S02]  /*26e0*/  LDG.E.U8 R79, desc[UR38][R14.64+0x1] ;  /* 0x000001260e4f7981 */ /* 0x000e64000c1e1100 */
[----:B-1----:R-:W-:-:S05]  /*26f0*/  PRMT R65, R79, 0x8880, RZ ;  /* 0x000088804f417816 */ /* 0x002fca00000000ff */
[----:B------:R-:W-:-:S07]  /*2700*/  IMAD R86, R65, R72, RZ ;  /* 0x0000004841567224 */ /* 0x000fce00078e02ff */
.L_x_38:
[----:B------:R-:W-:Y:S05]  /*2710*/  BSYNC B1 ;  /* 0x0000000000017941 */ /* 0x000fea0003800000 */
.L_x_37:
[----:B------:R-:W-:Y:S01]  /*2720*/  @!P1 IMAD R67, R67, R19, R86 ;  /* 0x0000001343439224 */ /* 0x000fe200078e0256 */
[----:B------:R-:W-:Y:S04]  /*2730*/  BSSY B1, `(.L_x_39) ;  /* 0x0000006000017945 */ /* 0x000fe80003800000 */
[----:B------:R2:W-:Y:S01]  /*2740*/  @!P1 STG.E.U8 desc[UR38][R6.64+0x1], R67 ;  /* 0x0000014306009986 */ /* 0x0005e2000c101126 */
[----:B------:R-:W-:Y:S05]  /*2750*/  @P2 BRA `(.L_x_40) ;  /* 0x00000000000c2947 */ /* 0x000fea0003800000 */
[----:B------:R-:W1:Y:S02]  /*2760*/  LDG.E.U8 R79, desc[UR38][R12.64+0x8] ;  /* 0x000008260c4f7981 */ /* 0x000e64000c1e1100 */
[----:B-1----:R-:W-:-:S05]  /*2770*/  PRMT R65, R79, 0x8880, RZ ;  /* 0x000088804f417816 */ /* 0x002fca00000000ff */
[----:B------:R-:W-:-:S07]  /*2780*/  IMAD R86, R65, R72, RZ ;  /* 0x0000004841567224 */ /* 0x000fce00078e02ff */
.L_x_40:
[----:B------:R-:W-:Y:S05]  /*2790*/  BSYNC B1 ;  /* 0x0000000000017941 */ /* 0x000fea0003800000 */
.L_x_39:
[----:B------:R-:W-:Y:S01]  /*27a0*/  ISETP.LT.OR P1, PT, R3, 0xa, !P3 ;  /* 0x0000000a0300780c */ /* 0x000fe20005f21670 */
[----:B--2---:R-:W-:Y:S01]  /*27b0*/  @!P2 IMAD R67, R68, R19, R86 ;  /* 0x000000134443a224 */ /* 0x004fe200078e0256 */
[----:B------:R-:W-:Y:S01]  /*27c0*/  BSSY B1, `(.L_x_41) ;  /* 0x000000b000017945 */ /* 0x000fe20003800000 */
[----:B-1----:R-:W-:-:S03]  /*27d0*/  IMAD.WIDE.U32 R64, R87, R90, R80 ;  /* 0x0000005a57407225 */ /* 0x002fc600078e0050 */
[----:B------:R1:W-:Y:S01]  /*27e0*/  @!P2 STG.E.U8 desc[UR38][R4.64+0x8], R67 ;  /* 0x000008430400a986 */ /* 0x0003e2000c101126 */
[----:B------:R-:W-:Y:S01]  /*27f0*/  IMAD.X R21, RZ, RZ, R21, P5 ;  /* 0x000000ffff157224 */ /* 0x000fe200028e0615 */
[C---:B------:R-:W-:Y:S02]  /*2800*/  ISETP.LT.OR P5, PT, R3.reuse, 0x9, !P0 ;  /* 0x000000090300780c */ /* 0x040fe400047a1670 */
[----:B------:R-:W-:Y:S02]  /*2810*/  ISETP.LT.OR P2, PT, R3, 0xa, !P0 ;  /* 0x0000000a0300780c */ /* 0x000fe40004741670 */
[----:B------:R-:W-:Y:S01]  /*2820*/  IADD3 R20, P4, R64, R92, RZ ;  /* 0x0000005c40147210 */ /* 0x000fe20007f9e0ff */
[----:B------:R-:W-:-:S12]  /*2830*/  @P1 BRA `(.L_x_42) ;  /* 0x00000000000c1947 */ /* 0x000fd80003800000 */
[----:B------:R-:W1:Y:S02]  /*2840*/  LDG.E.U8 R79, desc[UR38][R12.64+0x9] ;  /* 0x000009260c4f7981 */ /* 0x000e64000c1e1100 */
[----:B-1----:R-:W-:-:S05]  /*2850*/  PRMT R67, R79, 0x8880, RZ ;  /* 0x000088804f437816 */ /* 0x002fca00000000ff */
[----:B------:R-:W-:-:S07]  /*2860*/  IMAD R86, R67, R72, RZ ;  /* 0x0000004843567224 */ /* 0x000fce00078e02ff */
.L_x_42:
[----:B------:R-:W-:Y:S05]  /*2870*/  BSYNC B1 ;  /* 0x0000000000017941 */ /* 0x000fea0003800000 */
.L_x_41:
[----:B------:R-:W-:Y:S01]  /*2880*/  @!P1 IMAD R69, R69, R19, R86 ;  /* 0x0000001345459224 */ /* 0x000fe200078e0256 */
[----:B------:R-:W-:Y:S01]  /*2890*/  BSSY B1, `(.L_x_43) ;  /* 0x0000007000017945 */ /* 0x000fe20003800000 */
[----:B------:R-:W-:-:S03]  /*28a0*/  IMAD R66, R21, R90, RZ ;  /* 0x0000005a15427224 */ /* 0x000fc600078e02ff */
[----:B------:R2:W-:Y:S01]  /*28b0*/  @!P1 STG.E.U8 desc[UR38][R4.64+0x9], R69 ;  /* 0x0000094504009986 */ /* 0x0005e2000c101126 */
[----:B------:R-:W-:Y:S05]  /*28c0*/  @P5 BRA `(.L_x_44) ;  /* 0x00000000000c5947 */ /* 0x000fea0003800000 */
[----:B------:R-:W1:Y:S02]  /*28d0*/  LDG.E.U8 R79, desc[UR38][R14.64+0x8] ;  /* 0x000008260e4f7981 */ /* 0x000e64000c1e1100 */
[----:B-1----:R-:W-:-:S05]  /*28e0*/  PRMT R67, R79, 0x8880, RZ ;  /* 0x000088804f437816 */ /* 0x002fca00000000ff */
[----:B------:R-:W-:-:S07]  /*28f0*/  IMAD R86, R67, R72, RZ ;  /* 0x0000004843567224 */ /* 0x000fce00078e02ff */
.L_x_44:
[----:B------:R-:W-:Y:S05]  /*2900*/  BSYNC B1 ;  /* 0x0000000000017941 */ /* 0x000fea0003800000 */
.L_x_43:
[----:B-1----:R-:W-:Y:S01]  /*2910*/  @!P5 IMAD R67, R70, R19, R86 ;  /* 0x000000134643d224 */ /* 0x002fe200078e0256 */
[----:B------:R-:W-:Y:S01]  /*2920*/  BSSY B1, `(.L_x_45) ;  /* 0x0000007000017945 */ /* 0x000fe20003800000 */
[----:B--2---:R-:W-:-:S03]  /*2930*/  IMAD R69, R87, R91, R66 ;  /* 0x0000005b57457224 */ /* 0x004fc600078e0242 */
[----:B------:R1:W-:Y:S01]  /*2940*/  @!P5 STG.E.U8 desc[UR38][R6.64+0x8], R67 ;  /* 0x000008430600d986 */ /* 0x0003e2000c101126 */
[----:B------:R-:W-:Y:S05]  /*2950*/  @P2 BRA `(.L_x_46) ;  /* 0x00000000000c2947 */ /* 0x000fea0003800000 */
[----:B------:R-:W1:Y:S02]  /*2960*/  LDG.E.U8 R79, desc[UR38][R14.64+0x9] ;  /* 0x000009260e4f7981 */ /* 0x000e64000c1e1100 */
[----:B-1----:R-:W-:-:S05]  /*2970*/  PRMT R67, R79, 0x8880, RZ ;  /* 0x000088804f437816 */ /* 0x002fca00000000ff */
[----:B------:R-:W-:-:S07]  /*2980*/  IMAD R86, R67, R72, RZ ;  /* 0x0000004843567224 */ /* 0x000fce00078e02ff */
.L_x_46:
[----:B------:R-:W-:Y:S05]  /*2990*/  BSYNC B1 ;  /* 0x0000000000017941 */ /* 0x000fea0003800000 */
.L_x_45:
[----:B------:R-:W-:Y:S01]  /*29a0*/  ISETP.GE.AND P1, PT, R88, 0x81, PT ;  /* 0x000000815800780c */ /* 0x000fe20003f26270 */
[----:B------:R-:W-:Y:S01]  /*29b0*/  @!P2 IMAD R71, R71, R19, R86 ;  /* 0x000000134747a224 */ /* 0x000fe200078e0256 */
[----:B------:R-:W-:Y:S01]  /*29c0*/  IADD3.X R21, R93, R65, R69, P4, !PT ;  /* 0x000000415d157210 */ /* 0x000fe200027fe445 */
[----:B------:R-:W-:Y:S01]  /*29d0*/  IMAD.WIDE.U32 R82, R87, R90, R82 ;  /* 0x0000005a57527225 */ /* 0x000fe200078e0052 */
[----:B------:R-:W-:Y:S01]  /*29e0*/  ISETP.LT.OR P4, PT, R3, 0x1, !P1 ;  /* 0x000000010300780c */ /* 0x000fe20004f81670 */
[----:B------:R-:W-:Y:S01]  /*29f0*/  BSSY B1, `(.L_x_47) ;  /* 0x0000008000017945 */ /* 0x000fe20003800000 */
[----:B------:R2:W-:Y:S01]  /*2a00*/  @!P2 STG.E.U8 desc[UR38][R6.64+0x9], R71 ;  /* 0x000009470600a986 */ /* 0x0005e2000c101126 */
[----:B------:R-:W-:Y:S01]  /*2a10*/  IADD3 R64, P2, P5, R84, R92, R82 ;  /* 0x0000005c54407210 */ /* 0x000fe20007d5e052 */
[----:B------:R-:W-:-:S09]  /*2a20*/  IMAD.IADD R82, R69, 0x1, R83 ;  /* 0x0000000145527824 */ /* 0x000fd200078e0253 */
[----:B------:R-:W-:Y:S05]  /*2a30*/  @P4 BRA `(.L_x_48) ;  /* 0x00000000000c4947 */ /* 0x000fea0003800000 */
[----:B------:R-:W1:Y:S02]  /*2a40*/  LDG.E.U8 R79, desc[UR38][R20.64] ;  /* 0x00000026144f7981 */ /* 0x000e64000c1e1100 */
[----:B-1----:R-:W-:-:S05]  /*2a50*/  PRMT R67, R79, 0x8880, RZ ;  /* 0x000088804f437816 */ /* 0x002fca00000000ff */
[----:B------:R-:W-:-:S07]  /*2a60*/  IMAD R86, R67, R72, RZ ;  /* 0x0000004843567224 */ /* 0x000fce00078e02ff */
.L_x_48:
[----:B------:R-:W-:Y:S05]  /*2a70*/  BSYNC B1 ;  /* 0x0000000000017941 */ /* 0x000fea0003800000 */
.L_x_47:
[----:B-1----:R-:W-:Y:S01]  /*2a80*/  @!P4 IMAD R67, R56, R19, R86 ;  /* 0x000000133843c224 */ /* 0x002fe200078e0256 */
[----:B------:R-:W-:Y:S01]  /*2a90*/  IADD3.X R65, R81, R93, R82, P2, P5 ;  /* 0x0000005d51417210 */ /* 0x000fe200017ea452 */
[----:B------:R-:W-:Y:S01]  /*2aa0*/  BSSY B1, `(.L_x_49) ;  /* 0x0000009000017945 */ /* 0x000fe20003800000 */
[----:B------:R-:W-:Y:S02]  /*2ab0*/  ISETP.GE.AND P2, PT, R88, 0x89, PT ;  /* 0x000000895800780c */ /* 0x000fe40003f46270 */
[----:B------:R1:W-:Y:S01]  /*2ac0*/  @!P4 STG.E.U8 desc[UR38][R10.64], R67 ;  /* 0x000000430a00c986 */ /* 0x0003e2000c101126 */
[C---:B------:R-:W-:Y:S02]  /*2ad0*/  ISETP.LT.OR P4, PT, R3.reuse, 0x2, !P1 ;  /* 0x000000020300780c */ /* 0x040fe40004f81670 */
[----:B------:R-:W-:-:S11]  /*2ae0*/  ISETP.LT.OR P5, PT, R3, 0x1, !P2 ;  /* 0x000000010300780c */ /* 0x000fd600057a1670 */
[----:B-1----:R-:W-:Y:S05]  /*2af0*/  @P4 BRA `(.L_x_50) ;  /* 0x00000000000c4947 */ /* 0x002fea0003800000 */
[----:B------:R-:W3:Y:S02]  /*2b00*/  LDG.E.U8 R79, desc[UR38][R20.64+0x1] ;  /* 0x00000126144f7981 */ /* 0x000ee4000c1e1100 */
[----:B---3--:R-:W-:-:S05]  /*2b10*/  PRMT R67, R79, 0x8880, RZ ;  /* 0x000088804f437816 */ /* 0x008fca00000000ff */
[----:B------:R-:W-:-:S07]  /*2b20*/  IMAD R86, R67, R72, RZ ;  /* 0x0000004843567224 */ /* 0x000fce00078e02ff */
.L_x_50:
[----:B------:R-:W-:Y:S05]  /*2b30*/  BSYNC B1 ;  /* 0x0000000000017941 */ /* 0x000fea0003800000 */
.L_x_49:
[----:B------:R-:W-:Y:S01]  /*2b40*/  @!P4 IMAD R57, R57, R19, R86 ;  /* 0x000000133939c224 */ /* 0x000fe200078e0256 */
[----:B------:R-:W-:Y:S04]  /*2b50*/  BSSY B1, `(.L_x_51) ;  /* 0x0000006000017945 */ /* 0x000fe80003800000 */
[----:B------:R1:W-:Y:S01]  /*2b60*/  @!P4 STG.E.U8 desc[UR38][R10.64+0x1], R57 ;  /* 0x000001390a00c986 */ /* 0x0003e2000c101126 */
[----:B------:R-:W-:Y:S05]  /*2b70*/  @P5 BRA `(.L_x_52) ;  /* 0x00000000000c5947 */ /* 0x000fea0003800000 */
[----:B------:R-:W1:Y:S02]  /*2b80*/  LDG.E.U8 R79, desc[UR38][R64.64] ;  /* 0x00000026404f7981 */ /* 0x000e64000c1e1100 */
[----:B-1----:R-:W-:-:S05]  /*2b90*/  PRMT R57, R79, 0x8880, RZ ;  /* 0x000088804f397816 */ /* 0x002fca00000000ff */
[----:B------:R-:W-:-:S07]  /*2ba0*/  IMAD R86, R57, R72, RZ ;  /* 0x0000004839567224 */ /* 0x000fce00078e02ff */
.L_x_52:
[----:B------:R-:W-:Y:S05]  /*2bb0*/  BSYNC B1 ;  /* 0x0000000000017941 */ /* 0x000fea0003800000 */
.L_x_51:
[C---:B------:R-:W-:Y:S01]  /*2bc0*/  ISETP.LT.OR P4, PT, R3.reuse, 0x2, !P2 ;  /* 0x000000020300780c */ /* 0x040fe20005781670 */
[----:B-1----:R-:W-:Y:S01]  /*2bd0*/  @!P5 IMAD R57, R58, R19, R86 ;  /* 0x000000133a39d224 */ /* 0x002fe200078e0256 */
[----:B------:R-:W-:Y:S04]  /*2be0*/  BSSY B1, `(.L_x_53) ;  /* 0x0000007000017945 */ /* 0x000fe80003800000 */
[----:B------:R1:W-:Y:S01]  /*2bf0*/  @!P5 STG.E.U8 desc[UR38][R8.64], R57 ;  /* 0x000000390800d986 */ /* 0x0003e2000c101126 */
[----:B------:R-:W-:-:S06]  /*2c00*/  ISETP.LT.OR P5, PT, R3, 0x9, !P1 ;  /* 0x000000090300780c */ /* 0x000fcc0004fa1670 */
[----:B------:R-:W-:Y:S07]  /*2c10*/  @P4 BRA `(.L_x_54) ;  /* 0x00000000000c4947 */ /* 0x000fee0003800000 */
[----:B------:R-:W1:Y:S02]  /*2c20*/  LDG.E.U8 R79, desc[UR38][R64.64+0x1] ;  /* 0x00000126404f7981 */ /* 0x000e64000c1e1100 */
[----:B-1----:R-:W-:-:S05]  /*2c30*/  PRMT R57, R79, 0x8880, RZ ;  /* 0x000088804f397816 */ /* 0x002fca00000000ff */
[----:B------:R-:W-:-:S07]  /*2c40*/  IMAD R86, R57, R72, RZ ;  /* 0x0000004839567224 */ /* 0x000fce00078e02ff */
.L_x_54:
[----:B------:R-:W-:Y:S05]  /*2c50*/  BSYNC B1 ;  /* 0x0000000000017941 */ /* 0x000fea0003800000 */
.L_x_53:
[----:B------:R-:W-:Y:S01]  /*2c60*/  @!P4 IMAD R59, R59, R19, R86 ;  /* 0x000000133b3bc224 */ /* 0x000fe200078e0256 */
[----:B------:R-:W-:Y:S04]  /*2c70*/  BSSY B1, `(.L_x_55) ;  /* 0x0000006000017945 */ /* 0x000fe80003800000 */
[----:B------:R3:W-:Y:S01]  /*2c80*/  @!P4 STG.E.U8 desc[UR38][R8.64+0x1], R59 ;  /* 0x0000013b0800c986 */ /* 0x0007e2000c101126 */
[----:B------:R-:W-:Y:S05]  /*2c90*/  @P5 BRA `(.L_x_56) ;  /* 0x00000000000c5947 */ /* 0x000fea0003800000 */
[----:B------:R-:W1:Y:S02]  /*2ca0*/  LDG.E.U8 R79, desc[UR38][R20.64+0x8] ;  /* 0x00000826144f7981 */ /* 0x000e64000c1e1100 */
[----:B-1----:R-:W-:-:S05]  /*2cb0*/  PRMT R57, R79, 0x8880, RZ ;  /* 0x000088804f397816 */ /* 0x002fca00000000ff */
[----:B------:R-:W-:-:S07]  /*2cc0*/  IMAD R86, R57, R72, RZ ;  /* 0x0000004839567224 */ /* 0x000fce00078e02ff */
.L_x_56:
[----:B------:R-:W-:Y:S05]  /*2cd0*/  BSYNC B1 ;  /* 0x0000000000017941 */ /* 0x000fea0003800000 */
.L_x_55:
        /* <DEDUP_REMOVED lines=9> */
.L_x_58:
[----:B------:R-:W-:Y:S05]  /*2d70*/  BSYNC B1 ;  /* 0x0000000000017941 */ /* 0x000fea0003800000 */
.L_x_57:
[----:B------:R-:W-:Y:S01]  /*2d80*/  @!P4 IMAD R61, R61, R19, R86 ;  /* 0x000000133d3dc224 */ /* 0x000fe200078e0256 */
[----:B------:R-:W-:Y:S04]  /*2d90*/  BSSY B1, `(.L_x_59) ;  /* 0x0000006000017945 */ /* 0x000fe80003800000 */
[----:B------:R4:W-:Y:S01]  /*2da0*/  @!P4 STG.E.U8 desc[UR38][R10.64+0x9], R61 ;  /* 0x0000093d0a00c986 */ /* 0x0009e2000c101126 */
[----:B------:R-:W-:Y:S05]  /*2db0*/  @P5 BRA `(.L_x_60) ;  /* 0x00000000000c5947 */ /* 0x000fea0003800000 */
[----:B------:R-:W1:Y:S02]  /*2dc0*/  LDG.E.U8 R79, desc[UR38][R64.64+0x8] ;  /* 0x00000826404f7981 */ /* 0x000e64000c1e1100 */
[----:B-1----:R-:W-:-:S05]  /*2dd0*/  PRMT R57, R79, 0x8880, RZ ;  /* 0x000088804f397816 */ /* 0x002fca00000000ff */
[----:B------:R-:W-:-:S07]  /*2de0*/  IMAD R86, R57, R72, RZ ;  /* 0x0000004839567224 */ /* 0x000fce00078e02ff */
.L_x_60:
[----:B------:R-:W-:Y:S05]  /*2df0*/  BSYNC B1 ;  /* 0x0000000000017941 */ /* 0x000fea0003800000 */
.L_x_59:
        /* <DEDUP_REMOVED lines=9> */
.L_x_62:
[----:B------:R-:W-:Y:S05]  /*2e90*/  BSYNC B1 ;  /* 0x0000000000017941 */ /* 0x000fea0003800000 */
.L_x_61:
[----:B------:R-:W-:Y:S01]  /*2ea0*/  @!P4 IMAD R63, R63, R19, R86 ;  /* 0x000000133f3fc224 */ /* 0x000fe200078e0256 */
[----:B------:R-:W-:Y:S04]  /*2eb0*/  BSSY B1, `(.L_x_63) ;  /* 0x0000006000017945 */ /* 0x000fe80003800000 */
[----:B------:R0:W-:Y:S01]  /*2ec0*/  @!P4 STG.E.U8 desc[UR38][R8.64+0x9], R63 ;  /* 0x0000093f0800c986 */ /* 0x0001e2000c101126 */
[----:B------:R-:W-:Y:S05]  /*2ed0*/  @P5 BRA `(.L_x_64) ;  /* 0x00000000000c5947 */ /* 0x000fea0003800000 */
[----:B------:R-:W1:Y:S02]  /*2ee0*/  LDG.E.U8 R79, desc[UR38][R12.64+0x10] ;  /* 0x000010260c4f7981 */ /* 0x000e64000c1e1100 */
[----:B-1----:R-:W-:-:S05]  /*2ef0*/  PRMT R57, R79, 0x8880, RZ ;  /* 0x000088804f397816 */ /* 0x002fca00000000ff */
[----:B------:R-:W-:-:S07]  /*2f00*/  IMAD R86, R57, R72, RZ ;  /* 0x0000004839567224 */ /* 0x000fce00078e02ff */
.L_x_64:
[----:B------:R-:W-:Y:S05]  /*2f10*/  BSYNC B1 ;  /* 0x0000000000017941 */ /* 0x000fea0003800000 */
.L_x_63:
        /* <DEDUP_REMOVED lines=9> */
.L_x_66:
[----:B------:R-:W-:Y:S05]  /*2fb0*/  BSYNC B1 ;  /* 0x0000000000017941 */ /* 0x000fea0003800000 */
.L_x_65:
[----:B------:R-:W-:Y:S01]  /*2fc0*/  @!P4 IMAD R49, R49, R19, R86 ;  /* 0x000000133131c224 */ /* 0x000fe200078e0256 */
[----:B------:R-:W-:Y:S04]  /*2fd0*/  BSSY B1, `(.L_x_67) ;  /* 0x0000006000017945 */ /* 0x000fe80003800000 */
[----:B------:R0:W-:Y:S01]  /*2fe0*/  @!P4 STG.E.U8 desc[UR38][R4.64+0x11], R49 ;  /* 0x000011310400c986 */ /* 0x0001e2000c101126 */
[----:B------:R-:W-:Y:S05]  /*2ff0*/  @P5 BRA `(.L_x_68) ;  /* 0x00000000000c5947 */ /* 0x000fea0003800000 */
[----:B------:R-:W0:Y:S02]  /*3000*/  LDG.E.U8 R79, desc[UR38][R14.64+0x10] ;  /* 0x000010260e4f7981 */ /* 0x000e24000c1e1100 */
[----:B0-----:R-:W-:-:S05]  /*3010*/  PRMT R49, R79, 0x8880, RZ ;  /* 0x000088804f317816 */ /* 0x001fca00000000ff */
[----:B------:R-:W-:-:S07]  /*3020*/  IMAD R86, R49, R72, RZ ;  /* 0x0000004831567224 */ /* 0x000fce00078e02ff */
.L_x_68:
[----:B------:R-:W-:Y:S05]  /*3030*/  BSYNC B1 ;  /* 0x0000000000017941 */ /* 0x000fea0003800000 */
.L_x_67:
[C---:B------:R-:W-:Y:S01]  /*3040*/  ISETP.LT.OR P4, PT, R3.reuse, 0x12, !P0 ;  /* 0x000000120300780c */ /* 0x040fe20004781670 */
[----:B0-----:R-:W-:Y:S01]  /*3050*/  @!P5 IMAD R49, R50, R19, R86 ;  /* 0x000000133231d224 */ /* 0x001fe200078e0256 */
[----:B------:R-:W-:Y:S04]  /*3060*/  BSSY B1, `(.L_x_69) ;  /* 0x0000007000017945 */ /* 0x000fe80003800000 */
[----:B------:R0:W-:Y:S01]  /*3070*/  @!P5 STG.E.U8 desc[UR38][R6.64+0x10], R49 ;  /* 0x000010310600d986 */ /* 0x0001e2000c101126 */
[----:B------:R-:W-:-:S06]  /*3080*/  ISETP.LT.OR P5, PT, R3, 0x19, !P3 ;  /* 0x000000190300780c */ /* 0x000fcc0005fa1670 */
[----:B------:R-:W-:Y:S07]  /*3090*/  @P4 BRA `(.L_x_70) ;  /* 0x00000000000c4947 */ /* 0x000fee0003800000 */
[----:B------:R-:W0:Y:S02]  /*30a0*/  LDG.E.U8 R79, desc[UR38][R14.64+0x11] ;  /* 0x000011260e4f7981 */ /* 0x000e24000c1e1100 */
[----:B0-----:R-:W-:-:S05]  /*30b0*/  PRMT R49, R79, 0x8880, RZ ;  /* 0x000088804f317816 */ /* 0x001fca00000000ff */
[----:B------:R-:W-:-:S07]  /*30c0*/  IMAD R86, R49, R72, RZ ;  /* 0x0000004831567224 */ /* 0x000fce00078e02ff */
.L_x_70:
[----:B------:R-:W-:Y:S05]  /*30d0*/  BSYNC B1 ;  /* 0x0000000000017941 */ /* 0x000fea0003800000 */
.L_x_69:
[----:B------:R-:W-:Y:S01]  /*30e0*/  @!P4 IMAD R51, R51, R19, R86 ;  /* 0x000000133333c224 */ /* 0x000fe200078e0256 */
[----:B------:R-:W-:Y:S04]  /*30f0*/  BSSY B1, `(.L_x_71) ;  /* 0x0000006000017945 */ /* 0x000fe80003800000 */
[----:B------:R0:W-:Y:S01]  /*3100*/  @!P4 STG.E.U8 desc[UR38][R6.64+0x11], R51 ;  /* 0x000011330600c986 */ /* 0x0001e2000c101126 */
[----:B------:R-:W-:Y:S05]  /*3110*/  @P5 BRA `(.L_x_72) ;  /* 0x00000000000c5947 */ /* 0x000fea0003800000 */
[----:B------:R-:W0:Y:S02]  /*3120*/  LDG.E.U8 R79, desc[UR38][R12.64+0x18] ;  /* 0x000018260c4f7981 */ /* 0x000e24000c1e1100 */
[----:B0-----:R-:W-:-:S05]  /*3130*/  PRMT R49, R79, 0x8880, RZ ;  /* 0x000088804f317816 */ /* 0x001fca00000000ff */
[----:B------:R-:W-:-:S07]  /*3140*/  IMAD R86, R49, R72, RZ ;  /* 0x0000004831567224 */ /* 0x000fce00078e02ff */
.L_x_72:
[----:B------:R-:W-:Y:S05]  /*3150*/  BSYNC B1 ;  /* 0x0000000000017941 */ /* 0x000fea0003800000 */
.L_x_71:
        /* <DEDUP_REMOVED lines=9> */
.L_x_74:
[----:B------:R-:W-:Y:S05]  /*31f0*/  BSYNC B1 ;  /* 0x0000000000017941 */ /* 0x000fea0003800000 */
.L_x_73:
[----:B------:R-:W-:Y:S01]  /*3200*/  @!P4 IMAD R53, R53, R19, R86 ;  /* 0x000000133535c224 */ /* 0x000fe200078e0256 */
[----:B------:R-:W-:Y:S04]  /*3210*/  BSSY B1, `(.L_x_75) ;  /* 0x0000006000017945 */ /* 0x000fe80003800000 */
[----:B------:R0:W-:Y:S01]  /*3220*/  @!P4 STG.E.U8 desc[UR38][R4.64+0x19], R53 ;  /* 0x000019350400c986 */ /* 0x0001e2000c101126 */
[----:B------:R-:W-:Y:S05]  /*3230*/  @P5 BRA `(.L_x_76) ;  /* 0x00000000000c5947 */ /* 0x000fea0003800000 */
[----:B------:R-:W0:Y:S02]  /*3240*/  LDG.E.U8 R79, desc[UR38][R14.64+0x18] ;  /* 0x000018260e4f7981 */ /* 0x000e24000c1e1100 */
[----:B0-----:R-:W-:-:S05]  /*3250*/  PRMT R49, R79, 0x8880, RZ ;  /* 0x000088804f317816 */ /* 0x001fca00000000ff */
[----:B------:R-:W-:-:S07]  /*3260*/  IMAD R86, R49, R72, RZ ;  /* 0x0000004831567224 */ /* 0x000fce00078e02ff */
.L_x_76:
[----:B------:R-:W-:Y:S05]  /*3270*/  BSYNC B1 ;  /* 0x0000000000017941 */ /* 0x000fea0003800000 */
.L_x_75:
        /* <DEDUP_REMOVED lines=9> */
.L_x_78:
[----:B------:R-:W-:Y:S05]  /*3310*/  BSYNC B1 ;  /* 0x0000000000017941 */ /* 0x000fea0003800000 */
.L_x_77:
[----:B------:R-:W-:Y:S01]  /*3320*/  @!P4 IMAD R55, R55, R19, R86 ;  /* 0x000000133737c224 */ /* 0x000fe200078e0256 */
[----:B------:R-:W-:Y:S04]  /*3330*/  BSSY B1, `(.L_x_79) ;  /* 0x0000006000017945 */ /* 0x000fe80003800000 */
[----:B------:R0:W-:Y:S01]  /*3340*/  @!P4 STG.E.U8 desc[UR38][R6.64+0x19], R55 ;  /* 0x000019370600c986 */ /* 0x0001e2000c101126 */
[----:B------:R-:W-:Y:S05]  /*3350*/  @P5 BRA `(.L_x_80) ;  /* 0x00000000000c5947 */ /* 0x000fea0003800000 */
[----:B------:R-:W0:Y:S02]  /*3360*/  LDG.E.U8 R79, desc[UR38][R20.64+0x10] ;  /* 0x00001026144f7981 */ /* 0x000e24000c1e1100 */
[----:B0-----:R-:W-:-:S05]  /*3370*/  PRMT R49, R79, 0x8880, RZ ;  /* 0x000088804f317816 */ /* 0x001fca00000000ff */
[----:B------:R-:W-:-:S07]  /*3380*/  IMAD R86, R49, R72, RZ ;  /* 0x0000004831567224 */ /* 0x000fce00078e02ff */
.L_x_80:
[----:B------:R-:W-:Y:S05]  /*3390*/  BSYNC B1 ;  /* 0x0000000000017941 */ /* 0x000fea0003800000 */
.L_x_79:
        /* <DEDUP_REMOVED lines=9> */
.L_x_82:
[----:B------:R-:W-:Y:S05]  /*3430*/  BSYNC B1 ;  /* 0x0000000000017941 */ /* 0x000fea0003800000 */
.L_x_81:
[----:B------:R-:W-:Y:S01]  /*3440*/  @!P4 IMAD R41, R41, R19, R86 ;  /* 0x000000132929c224 */ /* 0x000fe200078e0256 */
[----:B------:R-:W-:Y:S04]  /*3450*/  BSSY B1, `(.L_x_83) ;  /* 0x0000006000017945 */ /* 0x000fe80003800000 */
[----:B------:R0:W-:Y:S01]  /*3460*/  @!P4 STG.E.U8 desc[UR38][R10.64+0x11], R41 ;  /* 0x000011290a00c986 */ /* 0x0001e2000c101126 */
[----:B------:R-:W-:Y:S05]  /*3470*/  @P5 BRA `(.L_x_84) ;  /* 0x00000000000c5947 */ /* 0x000fea0003800000 */
[----:B------:R-:W0:Y:S02]  /*3480*/  LDG.E.U8 R79, desc[UR38][R64.64+0x10] ;  /* 0x00001026404f7981 */ /* 0x000e24000c1e1100 */
[----:B0-----:R-:W-:-:S05]  /*3490*/  PRMT R41, R79, 0x8880, RZ ;  /* 0x000088804f297816 */ /* 0x001fca00000000ff */
[----:B------:R-:W-:-:S07]  /*34a0*/  IMAD R86, R41, R72, RZ ;  /* 0x0000004829567224 */ /* 0x000fce00078e02ff */
.L_x_84:
[----:B------:R-:W-:Y:S05]  /*34b0*/  BSYNC B1 ;  /* 0x0000000000017941 */ /* 0x000fea0003800000 */
.L_x_83:
        /* <DEDUP_REMOVED lines=9> */
.L_x_86:
[----:B------:R-:W-:Y:S05]  /*3550*/  BSYNC B1 ;  /* 0x0000000000017941 */ /* 0x000fea0003800000 */
.L_x_85:
[----:B------:R-:W-:Y:S01]  /*3560*/  @!P4 IMAD R43, R43, R19, R86 ;  /* 0x000000132b2bc224 */ /* 0x000fe200078e0256 */
[----:B------:R-:W-:Y:S04]  /*3570*/  BSSY B1, `(.L_x_87) ;  /* 0x0000006000017945 */ /* 0x000fe80003800000 */
[----:B------:R0:W-:Y:S01]  /*3580*/  @!P4 STG.E.U8 desc[UR38][R8.64+0x11], R43 ;  /* 0x0000112b0800c986 */ /* 0x0001e2000c101126 */
[----:B------:R-:W-:Y:S05]  /*3590*/  @P5 BRA `(.L_x_88) ;  /* 0x00000000000c5947 */ /* 0x000fea0003800000 */
[----:B------:R-:W0:Y:S02]  /*35a0*/  LDG.E.U8 R79, desc[UR38][R20.64+0x18] ;  /* 0x00001826144f7981 */ /* 0x000e24000c1e1100 */
[----:B0-----:R-:W-:-:S05]  /*35b0*/  PRMT R41, R79, 0x8880, RZ ;  /* 0x000088804f297816 */ /* 0x001fca00000000ff */
[----:B------:R-:W-:-:S07]  /*35c0*/  IMAD R86, R41, R72, RZ ;  /* 0x0000004829567224 */ /* 0x000fce00078e02ff */
.L_x_88:
[----:B------:R-:W-:Y:S05]  /*35d0*/  BSYNC B1 ;  /* 0x0000000000017941 */ /* 0x000fea0003800000 */
.L_x_87:
        /* <DEDUP_REMOVED lines=9> */
.L_x_90:
[----:B------:R-:W-:Y:S05]  /*3670*/  BSYNC B1 ;  /* 0x0000000000017941 */ /* 0x000fea0003800000 */
.L_x_89:
[----:B------:R-:W-:Y:S01]  /*3680*/  @!P4 IMAD R45, R45, R19, R86 ;  /* 0x000000132d2dc224 */ /* 0x000fe200078e0256 */
[----:B------:R-:W-:Y:S04]  /*3690*/  BSSY B1, `(.L_x_91) ;  /* 0x0000006000017945 */ /* 0x000fe80003800000 */
[----:B------:R0:W-:Y:S01]  /*36a0*/  @!P4 STG.E.U8 desc[UR38][R10.64+0x19], R45 ;  /* 0x0000192d0a00c986 */ /* 0x0001e2000c101126 */
[----:B------:R-:W-:Y:S05]  /*36b0*/  @P5 BRA `(.L_x_92) ;  /* 0x00000000000c5947 */ /* 0x000fea0003800000 */
[----:B------:R-:W0:Y:S02]  /*36c0*/  LDG.E.U8 R79, desc[UR38][R64.64+0x18] ;  /* 0x00001826404f7981 */ /* 0x000e24000c1e1100 */
[----:B0-----:R-:W-:-:S05]  /*36d0*/  PRMT R41, R79, 0x8880, RZ ;  /* 0x000088804f297816 */ /* 0x001fca00000000ff */
[----:B------:R-:W-:-:S07]  /*36e0*/  IMAD R86, R41, R72, RZ ;  /* 0x0000004829567224 */ /* 0x000fce00078e02ff */
.L_x_92:
[----:B------:R-:W-:Y:S05]  /*36f0*/  BSYNC B1 ;  /* 0x0000000000017941 */ /* 0x000fea0003800000 */
.L_x_91:
        /* <DEDUP_REMOVED lines=9> */
.L_x_94:
[----:B------:R-:W-:Y:S05]  /*3790*/  BSYNC B1 ;  /* 0x0000000000017941 */ /* 0x000fea0003800000 */
.L_x_93:
[----:B------:R-:W-:Y:S01]  /*37a0*/  @!P4 IMAD R47, R47, R19, R86 ;  /* 0x000000132f2fc224 */ /* 0x000fe200078e0256 */
[----:B------:R-:W-:Y:S04]  /*37b0*/  BSSY B1, `(.L_x_95) ;  /* 0x0000006000017945 */ /* 0x000fe80003800000 */
[----:B------:R0:W-:Y:S01]  /*37c0*/  @!P4 STG.E.U8 desc[UR38][R8.64+0x19], R47 ;  /* 0x0000192f0800c986 */ /* 0x0001e2000c101126 */
[----:B------:R-:W-:Y:S05]  /*37d0*/  @P5 BRA `(.L_x_96) ;  /* 0x00000000000c5947 */ /* 0x000fea0003800000 */
[----:B------:R-:W0:Y:S02]  /*37e0*/  LDG.E.U8 R79, desc[UR38][R12.64+0x20] ;  /* 0x000020260c4f7981 */ /* 0x000e24000c1e1100 */
[----:B0-----:R-:W-:-:S05]  /*37f0*/  PRMT R41, R79, 0x8880, RZ ;  /* 0x000088804f297816 */ /* 0x001fca00000000ff */
[----:B------:R-:W-:-:S07]  /*3800*/  IMAD R86, R41, R72, RZ ;  /* 0x0000004829567224 */ /* 0x000fce00078e02ff */
.L_x_96:
[----:B------:R-:W-:Y:S05]  /*3810*/  BSYNC B1 ;  /* 0x0000000000017941 */ /* 0x000fea0003800000 */
.L_x_95:
        /* <DEDUP_REMOVED lines=9> */
.L_x_98:
[----:B------:R-:W-:Y:S05]  /*38b0*/  BSYNC B1 ;  /* 0x0000000000017941 */ /* 0x000fea0003800000 */
.L_x_97:
[----:B------:R-:W-:Y:S01]  /*38c0*/  @!P4 IMAD R33, R33, R19, R86 ;  /* 0x000000132121c224 */ /* 0x000fe200078e0256 */
[----:B------:R-:W-:Y:S04]  /*38d0*/  BSSY B1, `(.L_x_99) ;  /* 0x0000006000017945 */ /* 0x000fe80003800000 */
[----:B------:R0:W-:Y:S01]  /*38e0*/  @!P4 STG.E.U8 desc[UR38][R4.64+0x21], R33 ;  /* 0x000021210400c986 */ /* 0x0001e2000c101126 */
[----:B------:R-:W-:Y:S05]  /*38f0*/  @P5 BRA `(.L_x_100) ;  /* 0x00000000000c5947 */ /* 0x000fea0003800000 */
[----:B------:R-:W0:Y:S02]  /*3900*/  LDG.E.U8 R79, desc[UR38][R14.64+0x20] ;  /* 0x000020260e4f7981 */ /* 0x000e24000c1e1100 */
[----:B0-----:R-:W-:-:S05]  /*3910*/  PRMT R33, R79, 0x8880, RZ ;  /* 0x000088804f217816 */ /* 0x001fca00000000ff */
[----:B------:R-:W-:-:S07]  /*3920*/  IMAD R86, R33, R72, RZ ;  /* 0x0000004821567224 */ /* 0x000fce00078e02ff */
.L_x_100:
[----:B------:R-:W-:Y:S05]  /*3930*/  BSYNC B1 ;  /* 0x0000000000017941 */ /* 0x000fea0003800000 */
.L_x_99:
[C---:B------:R-:W-:Y:S01]  /*3940*/  ISETP.LT.OR P4, PT, R3.reuse, 0x22, !P0 ;  /* 0x000000220300780c */ /* 0x040fe20004781670 */
[----:B0-----:R-:W-:Y:S01]  /*3950*/  @!P5 IMAD R33, R34, R19, R86 ;  /* 0x000000132221d224 */ /* 0x001fe200078e0256 */
[----:B------:R-:W-:Y:S04]  /*3960*/  BSSY B1, `(.L_x_101) ;  /* 0x0000008000017945 */ /* 0x000fe80003800000 */
[----:B------:R0:W-:Y:S01]  /*3970*/  @!P5 STG.E.U8 desc[UR38][R6.64+0x20], R33 ;  /* 0x000020210600d986 */ /* 0x0001e2000c101126 */
[C---:B------:R-:W-:Y:S02]  /*3980*/  ISETP.LT.OR P5, PT, R3.reuse, 0x29, !P3 ;  /* 0x000000290300780c */ /* 0x040fe40005fa1670 */
[----:B------:R-:W-:-:S04]  /*3990*/  ISETP.LT.OR P3, PT, R3, 0x2a, !P3 ;  /* 0x0000002a0300780c */ /* 0x000fc80005f61670 */
[----:B------:R-:W-:Y:S09]  /*39a0*/  @P4 BRA `(.L_x_102) ;  /* 0x00000000000c4947 */ /* 0x000ff20003800000 */
[----:B------:R-:W0:Y:S02]  /*39b0*/  LDG.E.U8 R79, desc[UR38][R14.64+0x21] ;  /* 0x000021260e4f7981 */ /* 0x000e24000c1e1100 */
[----:B0-----:R-:W-:-:S05]  /*39c0*/  PRMT R33, R79, 0x8880, RZ ;  /* 0x000088804f217816 */ /* 0x001fca00000000ff */
[----:B------:R-:W-:-:S07]  /*39d0*/  IMAD R86, R33, R72, RZ ;  /* 0x0000004821567224 */ /* 0x000fce00078e02ff */
.L_x_102:
[----:B------:R-:W-:Y:S05]  /*39e0*/  BSYNC B1 ;  /* 0x0000000000017941 */ /* 0x000fea0003800000 */
.L_x_101:
[----:B------:R-:W-:Y:S01]  /*39f0*/  @!P4 IMAD R35, R35, R19, R86 ;  /* 0x000000132323c224 */ /* 0x000fe200078e0256 */
[----:B------:R-:W-:Y:S04]  /*3a00*/  BSSY B1, `(.L_x_103) ;  /* 0x0000006000017945 */ /* 0x000fe80003800000 */
[----:B------:R0:W-:Y:S01]  /*3a10*/  @!P4 STG.E.U8 desc[UR38][R6.64+0x21], R35 ;  /* 0x000021230600c986 */ /* 0x0001e2000c101126 */
[----:B------:R-:W-:Y:S05]  /*3a20*/  @P5 BRA `(.L_x_104) ;  /* 0x00000000000c5947 */ /* 0x000fea0003800000 */
[----:B------:R-:W0:Y:S02]  /*3a30*/  LDG.E.U8 R79, desc[UR38][R12.64+0x28] ;  /* 0x000028260c4f7981 */ /* 0x000e24000c1e1100 */
[----:B0-----:R-:W-:-:S05]  /*3a40*/  PRMT R33, R79, 0x8880, RZ ;  /* 0x000088804f217816 */ /* 0x001fca00000000ff */
[----:B------:R-:W-:-:S07]  /*3a50*/  IMAD R86, R33, R72, RZ ;  /* 0x0000004821567224 */ /* 0x000fce00078e02ff */
.L_x_104:
[----:B------:R-:W-:Y:S05]  /*3a60*/  BSYNC B1 ;  /* 0x0000000000017941 */ /* 0x000fea0003800000 */
.L_x_103:
[----:B0-----:R-:W-:Y:S01]  /*3a70*/  @!P5 IMAD R33, R36, R19, R86 ;  /* 0x000000132421d224 */ /* 0x001fe200078e0256 */
[----:B------:R-:W-:Y:S04]  /*3a80*/  BSSY B1, `(.L_x_105) ;  /* 0x0000006000017945 */ /* 0x000fe80003800000 */
[----:B------:R0:W-:Y:S01]  /*3a90*/  @!P5 STG.E.U8 desc[UR38][R4.64+0x28], R33 ;  /* 0x000028210400d986 */ /* 0x0001e2000c101126 */
[----:B------:R-:W-:Y:S05]  /*3aa0*/  @P3 BRA `(.L_x_106) ;  /* 0x00000000000c3947 */ /* 0x000fea0003800000 */
[----:B------:R-:W0:Y:S02]  /*3ab0*/  LDG.E.U8 R79, desc[UR38][R12.64+0x29] ;  /* 0x000029260c4f7981 */ /* 0x000e24000c1e1100 */
[----:B0-----:R-:W-:-:S05]  /*3ac0*/  PRMT R33, R79, 0x8880, RZ ;  /* 0x000088804f217816 */ /* 0x001fca00000000ff */
[----:B------:R-:W-:-:S07]  /*3ad0*/  IMAD R86, R33, R72, RZ ;  /* 0x0000004821567224 */ /* 0x000fce00078e02ff */
.L_x_106:
[----:B------:R-:W-:Y:S05]  /*3ae0*/  BSYNC B1 ;  /* 0x0000000000017941 */ /* 0x000fea0003800000 */
.L_x_105:
[----:B------:R-:W-:Y:S01]  /*3af0*/  ISETP.LT.OR P4, PT, R3, 0x29, !P0 ;  /* 0x000000290300780c */ /* 0x000fe20004781670 */
[----:B------:R-:W-:Y:S01]  /*3b00*/  @!P3 IMAD R37, R37, R19, R86 ;  /* 0x000000132525b224 */ /* 0x000fe200078e0256 */
[----:B------:R-:W-:Y:S01]  /*3b10*/  BSSY B1, `(.L_x_107) ;  /* 0x0000009000017945 */ /* 0x000fe20003800000 */
[C---:B------:R-:W-:Y:S02]  /*3b20*/  ISETP.LT.OR P0, PT, R3.reuse, 0x2a, !P0 ;  /* 0x0000002a0300780c */ /* 0x040fe40004701670 */
[C---:B------:R-:W-:Y:S01]  /*3b30*/  ISETP.LT.OR P5, PT, R3.reuse, 0x21, !P1 ;  /* 0x000000210300780c */ /* 0x040fe20004fa1670 */
[----:B------:R0:W-:Y:S01]  /*3b40*/  @!P3 STG.E.U8 desc[UR38][R4.64+0x29], R37 ;  /* 0x000029250400b986 */ /* 0x0001e2000c101126 */
[----:B------:R-:W-:-:S06]  /*3b50*/  ISETP.LT.OR P3, PT, R3, 0x22, !P1 ;  /* 0x000000220300780c */ /* 0x000fcc0004f61670 */
[----:B------:R-:W-:Y:S07]  /*3b60*/  @P4 BRA `(.L_x_108) ;  /* 0x00000000000c4947 */ /* 0x000fee0003800000 */
[----:B------:R-:W0:Y:S02]  /*3b70*/  LDG.E.U8 R79, desc[UR38][R14.64+0x28] ;  /* 0x000028260e4f7981 */ /* 0x000e24000c1e1100 */
[----:B01----:R-:W-:-:S05]  /*3b80*/  PRMT R5, R79, 0x8880, RZ ;  /* 0x000088804f057816 */ /* 0x003fca00000000ff */
[----:B------:R-:W-:-:S07]  /*3b90*/  IMAD R86, R5, R72, RZ ;  /* 0x0000004805567224 */ /* 0x000fce00078e02ff */
.L_x_108:
[----:B------:R-:W-:Y:S05]  /*3ba0*/  BSYNC B1 ;  /* 0x0000000000017941 */ /* 0x000fea0003800000 */
.L_x_107:
[----:B01----:R-:W-:Y:S01]  /*3bb0*/  @!P4 IMAD R5, R38, R19, R86 ;  /* 0x000000132605c224 */ /* 0x003fe200078e0256 */
[----:B------:R-:W-:Y:S04]  /*3bc0*/  BSSY B1, `(.L_x_109) ;  /* 0x0000006000017945 */ /* 0x000fe80003800000 */
[----:B------:R0:W-:Y:S01]  /*3bd0*/  @!P4 STG.E.U8 desc[UR38][R6.64+0x28], R5 ;  /* 0x000028050600c986 */ /* 0x0001e2000c101126 */
[----:B------:R-:W-:Y:S05]  /*3be0*/  @P0 BRA `(.L_x_110) ;  /* 0x00000000000c0947 */ /* 0x000fea0003800000 */
[----:B------:R-:W0:Y:S02]  /*3bf0*/  LDG.E.U8 R79, desc[UR38][R14.64+0x29] ;  /* 0x000029260e4f7981 */ /* 0x000e24000c1e1100 */
[----:B0-----:R-:W-:-:S05]  /*3c00*/  PRMT R5, R79, 0x8880, RZ ;  /* 0x000088804f057816 */ /* 0x001fca00000000ff */
[----:B------:R-:W-:-:S07]  /*3c10*/  IMAD R86, R5, R72, RZ ;  /* 0x0000004805567224 */ /* 0x000fce00078e02ff */
.L_x_110:
[----:B------:R-:W-:Y:S05]  /*3c20*/  BSYNC B1 ;  /* 0x0000000000017941 */ /* 0x000fea0003800000 */
.L_x_109:
[----:B------:R-:W-:Y:S01]  /*3c30*/  @!P0 IMAD R39, R39, R19, R86 ;  /* 0x0000001327278224 */ /* 0x000fe200078e0256 */
[----:B------:R-:W-:Y:S04]  /*3c40*/  BSSY B1, `(.L_x_111) ;  /* 0x0000006000017945 */ /* 0x000fe80003800000 */
[----:B------:R1:W-:Y:S01]  /*3c50*/  @!P0 STG.E.U8 desc[UR38][R6.64+0x29], R39 ;  /* 0x0000292706008986 */ /* 0x0003e2000c101126 */
[----:B------:R-:W-:Y:S05]  /*3c60*/  @P5 BRA `(.L_x_112) ;  /* 0x00000000000c5947 */ /* 0x000fea0003800000 */
[----:B------:R-:W0:Y:S02]  /*3c70*/  LDG.E.U8 R79, desc[UR38][R20.64+0x20] ;  /* 0x00002026144f7981 */ /* 0x000e24000c1e1100 */
[----:B0-----:R-:W-:-:S05]  /*3c80*/  PRMT R5, R79, 0x8880, RZ ;  /* 0x000088804f057816 */ /* 0x001fca00000000ff */
[----:B------:R-:W-:-:S07]  /*3c90*/  IMAD R86, R5, R72, RZ ;  /* 0x0000004805567224 */ /* 0x000fce00078e02ff */
.L_x_112:
[----:B------:R-:W-:Y:S05]  /*3ca0*/  BSYNC B1 ;  /* 0x0000000000017941 */ /* 0x000fea0003800000 */
.L_x_111:
[----:B0-----:R-:W-:Y:S01]  /*3cb0*/  @!P5 IMAD R5, R24, R19, R86 ;  /* 0x000000131805d224 */ /* 0x001fe200078e0256 */
[----:B------:R-:W-:Y:S04]  /*3cc0*/  BSSY B1, `(.L_x_113) ;  /* 0x0000006000017945 */ /* 0x000fe80003800000 */
[----:B------:R0:W-:Y:S01]  /*3cd0*/  @!P5 STG.E.U8 desc[UR38][R10.64+0x20], R5 ;  /* 0x000020050a00d986 */ /* 0x0001e2000c101126 */
[----:B------:R-:W-:Y:S05]  /*3ce0*/  @P3 BRA `(.L_x_114) ;  /* 0x00000000000c3947 */ /* 0x000fea0003800000 */
[----:B------:R-:W0:Y:S02]  /*3cf0*/  LDG.E.U8 R79, desc[UR38][R20.64+0x21] ;  /* 0x00002126144f7981 */ /* 0x000e24000c1e1100 */
[----:B0-----:R-:W-:-:S05]  /*3d00*/  PRMT R5, R79, 0x8880, RZ ;  /* 0x000088804f057816 */ /* 0x001fca00000000ff */
[----:B------:R-:W-:-:S07]  /*3d10*/  IMAD R86, R5, R72, RZ ;  /* 0x0000004805567224 */ /* 0x000fce00078e02ff */
.L_x_114:
[----:B------:R-:W-:Y:S05]  /*3d20*/  BSYNC B1 ;  /* 0x0000000000017941 */ /* 0x000fea0003800000 */
.L_x_113:
[----:B------:R-:W-:Y:S01]  /*3d30*/  ISETP.LT.OR P4, PT, R3, 0x21, !P2 ;  /* 0x000000210300780c */ /* 0x000fe20005781670 */
[----:B------:R-:W-:Y:S01]  /*3d40*/  @!P3 IMAD R25, R25, R19, R86 ;  /* 0x000000131919b224 */ /* 0x000fe200078e0256 */
[----:B------:R-:W-:Y:S01]  /*3d50*/  BSSY B1, `(.L_x_115) ;  /* 0x000000a000017945 */ /* 0x000fe20003800000 */
[C---:B------:R-:W-:Y:S02]  /*3d60*/  ISETP.LT.OR P0, PT, R3.reuse, 0x22, !P2 ;  /* 0x000000220300780c */ /* 0x040fe40005701670 */
[C---:B------:R-:W-:Y:S01]  /*3d70*/  ISETP.LT.OR P5, PT, R3.reuse, 0x29, !P2 ;  /* 0x000000290300780c */ /* 0x040fe200057a1670 */
[----:B------:R0:W-:Y:S01]  /*3d80*/  @!P3 STG.E.U8 desc[UR38][R10.64+0x21], R25 ;  /* 0x000021190a00b986 */ /* 0x0001e2000c101126 */
[C---:B------:R-:W-:Y:S02]  /*3d90*/  ISETP.LT.OR P3, PT, R3.reuse, 0x29, !P1 ;  /* 0x000000290300780c */ /* 0x040fe40004f61670 */
[----:B------:R-:W-:-:S04]  /*3da0*/  ISETP.LT.OR P1, PT, R3, 0x2a, !P1 ;  /* 0x0000002a0300780c */ /* 0x000fc80004f21670 */
[----:B------:R-:W-:Y:S09]  /*3db0*/  @P4 BRA `(.L_x_116) ;  /* 0x00000000000c4947 */ /* 0x000ff20003800000 */
[----:B------:R-:W0:Y:S02]  /*3dc0*/  LDG.E.U8 R79, desc[UR38][R64.64+0x20] ;  /* 0x00002026404f7981 */ /* 0x000e24000c1e1100 */
[----:B0-----:R-:W-:-:S05]  /*3dd0*/  PRMT R5, R79, 0x8880, RZ ;  /* 0x000088804f057816 */ /* 0x001fca00000000ff */
[----:B------:R-:W-:-:S07]  /*3de0*/  IMAD R86, R5, R72, RZ ;  /* 0x0000004805567224 */ /* 0x000fce00078e02ff */
.L_x_116:
[----:B------:R-:W-:Y:S05]  /*3df0*/  BSYNC B1 ;  /* 0x0000000000017941 */ /* 0x000fea0003800000 */
.L_x_115:
[----:B0-----:R-:W-:Y:S01]  /*3e00*/  @!P4 IMAD R5, R26, R19, R86 ;  /* 0x000000131a05c224 */ /* 0x001fe200078e0256 */
[----:B------:R-:W-:Y:S04]  /*3e10*/  BSSY B1, `(.L_x_117) ;  /* 0x0000006000017945 */ /* 0x000fe80003800000 */
[----:B------:R0:W-:Y:S01]  /*3e20*/  @!P4 STG.E.U8 desc[UR38][R8.64+0x20], R5 ;  /* 0x000020050800c986 */ /* 0x0001e2000c101126 */
[----:B------:R-:W-:Y:S05]  /*3e30*/  @P0 BRA `(.L_x_118) ;  /* 0x00000000000c0947 */ /* 0x000fea0003800000 */
[----:B------:R-:W0:Y:S02]  /*3e40*/  LDG.E.U8 R79, desc[UR38][R64.64+0x21] ;  /* 0x00002126404f7981 */ /* 0x000e24000c1e1100 */
[----:B0-----:R-:W-:-:S05]  /*3e50*/  PRMT R5, R79, 0x8880, RZ ;  /* 0x000088804f057816 */ /* 0x001fca00000000ff */
[----:B------:R-:W-:-:S07]  /*3e60*/  IMAD R86, R5, R72, RZ ;  /* 0x0000004805567224 */ /* 0x000fce00078e02ff */
.L_x_118:
[----:B------:R-:W-:Y:S05]  /*3e70*/  BSYNC B1 ;  /* 0x0000000000017941 */ /* 0x000fea0003800000 */
.L_x_117:
[----:B------:R-:W-:Y:S01]  /*3e80*/  @!P0 IMAD R27, R27, R19, R86 ;  /* 0x000000131b1b8224 */ /* 0x000fe200078e0256 */
[----:B------:R-:W-:Y:S04]  /*3e90*/  BSSY B1, `(.L_x_119) ;  /* 0x0000006000017945 */ /* 0x000fe80003800000 */
[----:B------:R0:W-:Y:S01]  /*3ea0*/  @!P0 STG.E.U8 desc[UR38][R8.64+0x21], R27 ;  /* 0x0000211b08008986 */ /* 0x0001e2000c101126 */
[----:B------:R-:W-:Y:S05]  /*3eb0*/  @P3 BRA `(.L_x_120) ;  /* 0x00000000000c3947 */ /* 0x000fea0003800000 */
[----:B------:R-:W0:Y:S02]  /*3ec0*/  LDG.E.U8 R79, desc[UR38][R20.64+0x28] ;  /* 0x00002826144f7981 */ /* 0x000e24000c1e1100 */
[----:B0-----:R-:W-:-:S05]  /*3ed0*/  PRMT R5, R79, 0x8880, RZ ;  /* 0x000088804f057816 */ /* 0x001fca00000000ff */
[----:B------:R-:W-:-:S07]  /*3ee0*/  IMAD R86, R5, R72, RZ ;  /* 0x0000004805567224 */ /* 0x000fce00078e02ff */
.L_x_120:
[----:B------:R-:W-:Y:S05]  /*3ef0*/  BSYNC B1 ;  /* 0x0000000000017941 */ /* 0x000fea0003800000 */
.L_x_119:
[----:B0-----:R-:W-:Y:S01]  /*3f00*/  @!P3 IMAD R5, R28, R19, R86 ;  /* 0x000000131c05b224 */ /* 0x001fe200078e0256 */
[----:B------:R-:W-:Y:S04]  /*3f10*/  BSSY B1, `(.L_x_121) ;  /* 0x0000006000017945 */ /* 0x000fe80003800000 */
[----:B------:R0:W-:Y:S01]  /*3f20*/  @!P3 STG.E.U8 desc[UR38][R10.64+0x28], R5 ;  /* 0x000028050a00b986 */ /* 0x0001e2000c101126 */
[----:B------:R-:W-:Y:S05]  /*3f30*/  @P1 BRA `(.L_x_122) ;  /* 0x00000000000c1947 */ /* 0x000fea0003800000 */
[----:B------:R-:W0:Y:S02]  /*3f40*/  LDG.E.U8 R79, desc[UR38][R20.64+0x29] ;  /* 0x00002926144f7981 */ /* 0x000e24000c1e1100 */
[----:B0-----:R-:W-:-:S05]  /*3f50*/  PRMT R5, R79, 0x8880, RZ ;  /* 0x000088804f057816 */ /* 0x001fca00000000ff */
[----:B------:R-:W-:-:S07]  /*3f60*/  IMAD R86, R5, R72, RZ ;  /* 0x0000004805567224 */ /* 0x000fce00078e02ff */
.L_x_122:
[----:B------:R-:W-:Y:S05]  /*3f70*/  BSYNC B1 ;  /* 0x0000000000017941 */ /* 0x000fea0003800000 */
.L_x_121:
[----:B------:R-:W-:Y:S01]  /*3f80*/  @!P1 IMAD R29, R29, R19, R86 ;  /* 0x000000131d1d9224 */ /* 0x000fe200078e0256 */
[----:B------:R-:W-:Y:S04]  /*3f90*/  BSSY B1, `(.L_x_123) ;  /* 0x0000006000017945 */ /* 0x000fe80003800000 */
[----:B------:R0:W-:Y:S01]  /*3fa0*/  @!P1 STG.E.U8 desc[UR38][R10.64+0x29], R29 ;  /* 0x0000291d0a009986 */ /* 0x0001e2000c101126 */
[----:B------:R-:W-:Y:S05]  /*3fb0*/  @P5 BRA `(.L_x_124) ;  /* 0x00000000000c5947 */ /* 0x000fea0003800000 */
[----:B------:R-:W0:Y:S02]  /*3fc0*/  LDG.E.U8 R79, desc[UR38][R64.64+0x28] ;  /* 0x00002826404f7981 */ /* 0x000e24000c1e1100 */
[----:B0-----:R-:W-:-:S05]  /*3fd0*/  PRMT R5, R79, 0x8880, RZ ;  /* 0x000088804f057816 */ /* 0x001fca00000000ff */
[----:B------:R-:W-:-:S07]  /*3fe0*/  IMAD R86, R5, R72, RZ ;  /* 0x0000004805567224 */ /* 0x000fce00078e02ff */
.L_x_124:
[----:B------:R-:W-:Y:S05]  /*3ff0*/  BSYNC B1 ;  /* 0x0000000000017941 */ /* 0x000fea0003800000 */
.L_x_123:
[----:B0-----:R-:W-:Y:S01]  /*4000*/  @!P5 IMAD R5, R30, R19, R86 ;  /* 0x000000131e05d224 */ /* 0x001fe200078e0256 */
[----:B------:R-:W-:Y:S01]  /*4010*/  ISETP.LT.OR P2, PT, R3, 0x2a, !P2 ;  /* 0x0000002a0300780c */ /* 0x000fe20005741670 */
[----:B------:R-:W-:Y:S03]  /*4020*/  BSSY B1, `(.L_x_125) ;  /* 0x0000006000017945 */ /* 0x000fe60003800000 */
[----:B------:R0:W-:Y:S09]  /*4030*/  @!P5 STG.E.U8 desc[UR38][R8.64+0x28], R5 ;  /* 0x000028050800d986 */ /* 0x0001f2000c101126 */
[----:B------:R-:W-:Y:S05]  /*4040*/  @P2 BRA `(.L_x_126) ;  /* 0x00000000000c2947 */ /* 0x000fea0003800000 */
[----:B------:R-:W5:Y:S02]  /*4050*/  LDG.E.U8 R79, desc[UR38][R64.64+0x29] ;  /* 0x00002926404f7981 */ /* 0x000f64000c1e1100 */
[----:B-----5:R-:W-:-:S05]  /*4060*/  PRMT R3, R79, 0x8880, RZ ;  /* 0x000088804f037816 */ /* 0x020fca00000000ff */
[----:B------:R-:W-:-:S07]  /*4070*/  IMAD R86, R3, R72, RZ ;  /* 0x0000004803567224 */ /* 0x000fce00078e02ff */
.L_x_126:
[----:B------:R-:W-:Y:S05]  /*4080*/  BSYNC B1 ;  /* 0x0000000000017941 */ /* 0x000fea0003800000 */
.L_x_125:
[----:B------:R-:W-:Y:S01]  /*4090*/  IMAD R31, R31, R19, R86 ;  /* 0x000000131f1f7224 */ /* 0x000fe200078e0256 */
[----:B------:R-:W-:Y:S06]  /*40a0*/  @P2 BRA `(.L_x_127) ;  /* 0x0000000800582947 */ /* 0x000fec0003800000 */
[----:B------:R0:W-:Y:S01]  /*40b0*/  STG.E.U8 desc[UR38][R8.64+0x29], R31 ;  /* 0x0000291f08007986 */ /* 0x0001e2000c101126 */
[----:B------:R-:W-:Y:S05]  /*40c0*/  BRA `(.L_x_127) ;  /* 0x0000000800507947 */ /* 0x000fea0003800000 */
.L_x_30:
[C---:B------:R-:W-:Y:S02]  /*40d0*/  ISETP.GE.AND P2, PT, R88.reuse, 0x1, PT ;  /* 0x000000015800780c */ /* 0x040fe40003f46270 */
[----:B------:R-:W-:Y:S02]  /*40e0*/  ISETP.GE.AND P3, PT, R88, 0x9, PT ;  /* 0x000000095800780c */ /* 0x000fe40003f66270 */
[C---:B------:R-:W-:Y:S02]  /*40f0*/  ISETP.LT.OR P4, PT, R3.reuse, 0x1, !P2 ;  /* 0x000000010300780c */ /* 0x040fe40005781670 */
[C---:B------:R-:W-:Y:S02]  /*4100*/  ISETP.LT.OR P5, PT, R3.reuse, 0x2, !P2 ;  /* 0x000000020300780c */ /* 0x040fe400057a1670 */
[C---:B------:R-:W-:Y:S02]  /*4110*/  ISETP.LT.OR P0, PT, R3.reuse, 0x1, !P3 ;  /* 0x000000010300780c */ /* 0x040fe40005f01670 */
[----:B------:R-:W-:-:S07]  /*4120*/  ISETP.LT.OR P1, PT, R3, 0x2, !P3 ;  /* 0x000000020300780c */ /* 0x000fce0005f21670 */
[-C--:B------:R-:W-:Y:S02]  /*4130*/  @!P4 IMAD R13, R64, R19.reuse, RZ ;  /* 0x00000013400dc224 */ /* 0x080fe400078e02ff */
[-C--:B------:R-:W-:Y:S02]  /*4140*/  @!P5 IMAD R65, R65, R19.reuse, RZ ;  /* 0x000000134141d224 */ /* 0x080fe400078e02ff */
[-C--:B------:R-:W-:Y:S01]  /*4150*/  @!P0 IMAD R15, R66, R19.reuse, RZ ;  /* 0x00000013420f8224 */ /* 0x080fe200078e02ff */
[----:B------:R0:W-:Y:S01]  /*4160*/  @!P4 STG.E.U8 desc[UR38][R4.64], R13 ;  /* 0x0000000d0400c986 */ /* 0x0001e2000c101126 */
[----:B------:R-:W-:Y:S01]  /*4170*/  ISETP.LT.OR P4, PT, R3, 0x9, !P2 ;  /* 0x000000090300780c */ /* 0x000fe20005781670 */
[----:B------:R-:W-:Y:S02]  /*4180*/  @!P1 IMAD R67, R67, R19, RZ ;  /* 0x0000001343439224 */ /* 0x000fe400078e02ff */
[----:B------:R-:W-:Y:S01]  /*4190*/  @!P5 STG.E.U8 desc[UR38][R4.64+0x1], R65 ;  /* 0x000001410400d986 */ /* 0x000fe2000c101126 */
[----:B------:R-:W-:-:S03]  /*41a0*/  ISETP.LT.OR P5, PT, R3, 0xa, !P2 ;  /* 0x0000000a0300780c */ /* 0x000fc600057a1670 */
[----:B------:R1:W-:Y:S01]  /*41b0*/  @!P0 STG.E.U8 desc[UR38][R6.64], R15 ;  /* 0x0000000f06008986 */ /* 0x0003e2000c101126 */
[----:B------:R-:W-:-:S03]  /*41c0*/  ISETP.LT.OR P0, PT, R3, 0x9, !P3 ;  /* 0x000000090300780c */ /* 0x000fc60005f01670 */
[----:B------:R-:W-:Y:S01]  /*41d0*/  @!P1 STG.E.U8 desc[UR38][R6.64+0x1], R67 ;  /* 0x0000014306009986 */ /* 0x000fe2000c101126 */
[----:B------:R-:W-:Y:S01]  /*41e0*/  ISETP.GE.AND P1, PT, R88, 0x81, PT ;  /* 0x000000815800780c */ /* 0x000fe20003f26270 */
[----:B------:R-:W-:-:S04]  /*41f0*/  @!P4 IMAD R21, R68, R19, RZ ;  /* 0x000000134415c224 */ /* 0x000fc800078e02ff */
[-C--:B------:R-:W-:Y:S01]  /*4200*/  @!P5 IMAD R69, R69, R19.reuse, RZ ;  /* 0x000000134545d224 */ /* 0x080fe200078e02ff */
[----:B------:R2:W-:Y:S01]  /*4210*/  @!P4 STG.E.U8 desc[UR38][R4.64+0x8], R21 ;  /* 0x000008150400c986 */ /* 0x0005e2000c101126 */
[C---:B------:R-:W-:Y:S02]  /*4220*/  ISETP.LT.OR P4, PT, R3.reuse, 0xa, !P3 ;  /* 0x0000000a0300780c */ /* 0x040fe40005f81670 */
[----:B0-----:R-:W-:Y:S01]  /*4230*/  @!P0 IMAD R13, R70, R19, RZ ;  /* 0x00000013460d8224 */ /* 0x001fe200078e02ff */
[----:B------:R-:W-:Y:S01]  /*4240*/  @!P5 STG.E.U8 desc[UR38][R4.64+0x9], R69 ;  /* 0x000009450400d986 */ /* 0x000fe2000c101126 */
[----:B------:R-:W-:-:S03]  /*4250*/  ISETP.LT.OR P5, PT, R3, 0x1, !P1 ;  /* 0x000000010300780c */ /* 0x000fc60004fa1670 */
[----:B------:R0:W-:Y:S01]  /*4260*/  @!P0 STG.E.U8 desc[UR38][R6.64+0x8], R13 ;  /* 0x0000080d06008986 */ /* 0x0001e2000c101126 */
[----:B------:R-:W-:-:S05]  /*4270*/  ISETP.GE.AND P0, PT, R88, 0x89, PT ;  /* 0x000000895800780c */ /* 0x000fca0003f06270 */
[----:B------:R-:W-:-:S04]  /*4280*/  @!P4 IMAD R71, R71, R19, RZ ;  /* 0x000000134747c224 */ /* 0x000fc800078e02ff */
[----:B-1----:R-:W-:Y:S01]  /*4290*/  @!P5 IMAD R15, R56, R19, RZ ;  /* 0x00000013380fd224 */ /* 0x002fe200078e02ff */
[----:B------:R-:W-:Y:S01]  /*42a0*/  @!P4 STG.E.U8 desc[UR38][R6.64+0x9], R71 ;  /* 0x000009470600c986 */ /* 0x000fe2000c101126 */
[----:B------:R-:W-:-:S03]  /*42b0*/  ISETP.LT.OR P4, PT, R3, 0x2, !P1 ;  /* 0x000000020300780c */ /* 0x000fc60004f81670 */
[----:B------:R1:W-:Y:S01]  /*42c0*/  @!P5 STG.E.U8 desc[UR38][R10.64], R15 ;  /* 0x0000000f0a00d986 */ /* 0x0003e2000c101126 */
[----:B------:R-:W-:-:S09]  /*42d0*/  ISETP.LT.OR P5, PT, R3, 0x1, !P0 ;  /* 0x000000010300780c */ /* 0x000fd200047a1670 */
[----:B------:R-:W-:-:S04]  /*42e0*/  @!P4 IMAD R57, R57, R19, RZ ;  /* 0x000000133939c224 */ /* 0x000fc800078e02ff */
[----:B--2---:R-:W-:Y:S01]  /*42f0*/  @!P5 IMAD R21, R58, R19, RZ ;  /* 0x000000133a15d224 */ /* 0x004fe200078e02ff */
[----:B------:R-:W-:Y:S01]  /*4300*/  @!P4 STG.E.U8 desc[UR38][R10.64+0x1], R57 ;  /* 0x000001390a00c986 */ /* 0x000fe2000c101126 */
[----:B------:R-:W-:-:S03]  /*4310*/  ISETP.LT.OR P4, PT, R3, 0x2, !P0 ;  /* 0x000000020300780c */ /* 0x000fc60004781670 */
[----:B------:R2:W-:Y:S01]  /*4320*/  @!P5 STG.E.U8 desc[UR38][R8.64], R21 ;  /* 0x000000150800d986 */ /* 0x0005e2000c101126 */
[----:B------:R-:W-:-:S09]  /*4330*/  ISETP.LT.OR P5, PT, R3, 0x9, !P1 ;  /* 0x000000090300780c */ /* 0x000fd20004fa1670 */
[----:B------:R-:W-:-:S04]  /*4340*/  @!P4 IMAD R59, R59, R19, RZ ;  /* 0x000000133b3bc224 */ /* 0x000fc800078e02ff */
[----:B0-----:R-:W-:Y:S01]  /*4350*/  @!P5 IMAD R13, R60, R19, RZ ;  /* 0x000000133c0dd224 */ /* 0x001fe200078e02ff */
[----:B------:R-:W-:Y:S01]  /*4360*/  @!P4 STG.E.U8 desc[UR38][R8.64+0x1], R59 ;  /* 0x0000013b0800c986 */ /* 0x000fe2000c101126 */
[----:B------:R-:W-:-:S03]  /*4370*/  ISETP.LT.OR P4, PT, R3, 0xa, !P1 ;  /* 0x0000000a0300780c */ /* 0x000fc60004f81670 */
[----:B------:R0:W-:Y:S01]  /*4380*/  @!P5 STG.E.U8 desc[UR38][R10.64+0x8], R13 ;  /* 0x0000080d0a00d986 */ /* 0x0001e2000c101126 */
[----:B------:R-:W-:-:S09]  /*4390*/  ISETP.LT.OR P5, PT, R3, 0x9, !P0 ;  /* 0x000000090300780c */ /* 0x000fd200047a1670 */
        /* <DEDUP_REMOVED lines=65> */
[C---:B------:R-:W-:Y:S02]  /*47b0*/  ISETP.LT.OR P5, PT, R3.reuse, 0x29, !P2 ;  /* 0x000000290300780c */ /* 0x040fe400057a1670 */
[----:B------:R-:W-:-:S07]  /*47c0*/  ISETP.LT.OR P2, PT, R3, 0x2a, !P2 ;  /* 0x0000002a0300780c */ /* 0x000fce0005741670 */
[----:B------:R-:W-:-:S04]  /*47d0*/  @!P4 IMAD R35, R35, R19, RZ ;  /* 0x000000132323c224 */ /* 0x000fc800078e02ff */
[-C--:B0-----:R-:W-:Y:S01]  /*47e0*/  @!P5 IMAD R13, R36, R19.reuse, RZ ;  /* 0x00000013240dd224 */ /* 0x081fe200078e02ff */
[----:B------:R-:W-:Y:S01]  /*47f0*/  @!P4 STG.E.U8 desc[UR38][R6.64+0x21], R35 ;  /* 0x000021230600c986 */ /* 0x000fe2000c101126 */
[----:B------:R-:W-:Y:S01]  /*4800*/  @!P2 IMAD R37, R37, R19, RZ ;  /* 0x000000132525a224 */ /* 0x000fe200078e02ff */
[C---:B------:R-:W-:Y:S02]  /*4810*/  ISETP.LT.OR P4, PT, R3.reuse, 0x29, !P3 ;  /* 0x000000290300780c */ /* 0x040fe40005f81670 */
[C---:B------:R-:W-:Y:S01]  /*4820*/  ISETP.LT.OR P3, PT, R3.reuse, 0x2a, !P3 ;  /* 0x0000002a0300780c */ /* 0x040fe20005f61670 */
[----:B------:R-:W-:Y:S01]  /*4830*/  @!P5 STG.E.U8 desc[UR38][R4.64+0x28], R13 ;  /* 0x0000280d0400d986 */ /* 0x000fe2000c101126 */
[----:B------:R-:W-:-:S03]  /*4840*/  ISETP.LT.OR P5, PT, R3, 0x21, !P1 ;  /* 0x000000210300780c */ /* 0x000fc60004fa1670 */
[----:B------:R0:W-:Y:S01]  /*4850*/  @!P2 STG.E.U8 desc[UR38][R4.64+0x29], R37 ;  /* 0x000029250400a986 */ /* 0x0001e2000c101126 */
[----:B------:R-:W-:-:S05]  /*4860*/  ISETP.LT.OR P2, PT, R3, 0x22, !P1 ;  /* 0x000000220300780c */ /* 0x000fca0004f41670 */
[-C--:B-1----:R-:W-:Y:S02]  /*4870*/  @!P4 IMAD R15, R38, R19.reuse, RZ ;  /* 0x00000013260fc224 */ /* 0x082fe400078e02ff */
[-C--:B------:R-:W-:Y:S02]  /*4880*/  @!P3 IMAD R39, R39, R19.reuse, RZ ;  /* 0x000000132727b224 */ /* 0x080fe400078e02ff */
[-C--:B--2---:R-:W-:Y:S01]  /*4890*/  @!P5 IMAD R21, R24, R19.reuse, RZ ;  /* 0x000000131815d224 */ /* 0x084fe200078e02ff */
[----:B------:R-:W-:Y:S01]  /*48a0*/  @!P4 STG.E.U8 desc[UR38][R6.64+0x28], R15 ;  /* 0x0000280f0600c986 */ /* 0x000fe2000c101126 */
[----:B------:R-:W-:Y:S02]  /*48b0*/  ISETP.LT.OR P4, PT, R3, 0x22, !P0 ;  /* 0x000000220300780c */ /* 0x000fe40004781670 */
[----:B------:R-:W-:Y:S01]  /*48c0*/  @!P2 IMAD R25, R25, R19, RZ ;  /* 0x000000131919a224 */ /* 0x000fe200078e02ff */
[----:B------:R1:W-:Y:S01]  /*48d0*/  @!P3 STG.E.U8 desc[UR38][R6.64+0x29], R39 ;  /* 0x000029270600b986 */ /* 0x0003e2000c101126 */
[----:B------:R-:W-:-:S03]  /*48e0*/  ISETP.LT.OR P3, PT, R3, 0x21, !P0 ;  /* 0x000000210300780c */ /* 0x000fc60004761670 */
[----:B------:R2:W-:Y:S01]  /*48f0*/  @!P2 STG.E.U8 desc[UR38][R10.64+0x21], R25 ;  /* 0x000021190a00a986 */ /* 0x0005e2000c101126 */
[C---:B------:R-:W-:Y:S02]  /*4900*/  ISETP.LT.OR P2, PT, R3.reuse, 0x29, !P1 ;  /* 0x000000290300780c */ /* 0x040fe40004f41670 */
[C---:B------:R-:W-:Y:S01]  /*4910*/  ISETP.LT.OR P1, PT, R3.reuse, 0x2a, !P1 ;  /* 0x0000002a0300780c */ /* 0x040fe20004f21670 */
[----:B------:R2:W-:Y:S01]  /*4920*/  @!P5 STG.E.U8 desc[UR38][R10.64+0x20], R21 ;  /* 0x000020150a00d986 */ /* 0x0005e2000c101126 */
[----:B------:R-:W-:Y:S01]  /*4930*/  ISETP.LT.OR P5, PT, R3, 0x29, !P0 ;  /* 0x000000290300780c */ /* 0x000fe200047a1670 */
[----:B------:R-:W-:Y:S01]  /*4940*/  @!P4 IMAD R27, R27, R19, RZ ;  /* 0x000000131b1bc224 */ /* 0x000fe200078e02ff */
[----:B------:R-:W-:-:S03]  /*4950*/  ISETP.LT.OR P0, PT, R3, 0x2a, !P0 ;  /* 0x0000002a0300780c */ /* 0x000fc60004701670 */
[-C--:B------:R-:W-:Y:S01]  /*4960*/  @!P3 IMAD R3, R26, R19.reuse, RZ ;  /* 0x000000131a03b224 */ /* 0x080fe200078e02ff */
[----:B------:R2:W-:Y:S03]  /*4970*/  @!P4 STG.E.U8 desc[UR38][R8.64+0x21], R27 ;  /* 0x0000211b0800c986 */ /* 0x0005e6000c101126 */
[-C--:B0-----:R-:W-:Y:S01]  /*4980*/  @!P2 IMAD R5, R28, R19.reuse, RZ ;  /* 0x000000131c05a224 */ /* 0x081fe200078e02ff */
[----:B------:R2:W-:Y:S01]  /*4990*/  @!P3 STG.E.U8 desc[UR38][R8.64+0x20], R3 ;  /* 0x000020030800b986 */ /* 0x0005e2000c101126 */
[-C--:B------:R-:W-:Y:S02]  /*49a0*/  @!P1 IMAD R29, R29, R19.reuse, RZ ;  /* 0x000000131d1d9224 */ /* 0x080fe400078e02ff */
[-C--:B-1----:R-:W-:Y:S01]  /*49b0*/  @!P5 IMAD R7, R30, R19.reuse, RZ ;  /* 0x000000131e07d224 */ /* 0x082fe200078e02ff */
[----:B------:R2:W-:Y:S01]  /*49c0*/  @!P2 STG.E.U8 desc[UR38][R10.64+0x28], R5 ;  /* 0x000028050a00a986 */ /* 0x0005e2000c101126 */
[----:B------:R-:W-:-:S03]  /*49d0*/  @!P0 IMAD R31, R31, R19, RZ ;  /* 0x000000131f1f8224 */ /* 0x000fc600078e02ff */
[----:B------:R2:W-:Y:S04]  /*49e0*/  @!P1 STG.E.U8 desc[UR38][R10.64+0x29], R29 ;  /* 0x0000291d0a009986 */ /* 0x0005e8000c101126 */
[----:B------:R2:W-:Y:S04]  /*49f0*/  @!P5 STG.E.U8 desc[UR38][R8.64+0x28], R7 ;  /* 0x000028070800d986 */ /* 0x0005e8000c101126 */
[----:B------:R2:W-:Y:S02]  /*4a00*/  @!P0 STG.E.U8 desc[UR38][R8.64+0x29], R31 ;  /* 0x0000291f08008986 */ /* 0x0005e4000c101126 */
.L_x_127:
[----:B------:R-:W-:Y:S05]  /*4a10*/  BSYNC B0 ;  /* 0x0000000000007941 */ /* 0x000fea0003800000 */
.L_x_29:
[----:B------:R-:W-:Y:S01]  /*4a20*/  IADD3 R16, P0, R16, UR36, RZ ;  /* 0x0000002410107c10 */ /* 0x000fe2000ff1e0ff */
[----:B------:R-:W-:Y:S01]  /*4a30*/  ULDC.64 UR4, c[0x0][0x650] ;  /* 0x0001940000047ab9 */ /* 0x000fe20000000a00 */
[----:B--2---:R-:W-:Y:S01]  /*4a40*/  PRMT R3, RZ, 0x7610, R3 ;  /* 0x00007610ff037816 */ /* 0x004fe20000000003 */
[----:B------:R-:W-:Y:S01]  /*4a50*/  IMAD.MOV.U32 R82, RZ, RZ, -0x1 ;  /* 0xffffffffff527424 */ /* 0x000fe200078e00ff */
[----:B------:R-:W-:Y:S01]  /*4a60*/  IADD3.X R17, R17, UR42, RZ, P0, !PT ;  /* 0x0000002a11117c10 */ /* 0x000fe200087fe4ff */
[----:B------:R-:W-:Y:S01]  /*4a70*/  IMAD.MOV.U32 R80, RZ, RZ, -0x1 ;  /* 0xffffffffff507424 */ /* 0x000fe200078e00ff */
[----:B------:R-:W-:-:S04]  /*4a80*/  ISETP.GE.U32.AND P0, PT, R16, UR4, PT ;  /* 0x0000000410007c0c */ /* 0x000fc8000bf06070 */
[----:B------:R-:W-:-:S13]  /*4a90*/  ISETP.GE.U32.AND.EX P0, PT, R17, UR5, PT, P0 ;  /* 0x0000000511007c0c */ /* 0x000fda000bf06100 */
[----:B------:R-:W-:Y:S05]  /*4aa0*/  @P0 BRA `(.L_x_128) ;  /* 0x0000000400500947 */ /* 0x000fea0003800000 */
[----:B----4-:R-:W2:Y:S01]  /*4ab0*/  LDC.64 R10, c[0x0][0x628] ;  /* 0x00018a00ff0a7b82 */ /* 0x010ea20000000a00 */
[----:B------:R-:W4:Y:S01]  /*4ac0*/  S2R R20, SR_CTAID.X ;  /* 0x0000000000147919 */ /* 0x000f220000002500 */
[----:B0--3--:R-:W-:Y:S02]  /*4ad0*/  IMAD.MOV.U32 R8, RZ, RZ, R16 ;  /* 0x000000ffff087224 */ /* 0x009fe400078e0010 */
[----:B------:R-:W-:Y:S01]  /*4ae0*/  IMAD.MOV.U32 R9, RZ, RZ, R17 ;  /* 0x000000ffff097224 */ /* 0x000fe200078e0011 */
[----:B------:R-:W0:Y:S03]  /*4af0*/  S2R R21, SR_CTAID.Y ;  /* 0x0000000000157919 */ /* 0x000e260000002600 */
[----:B------:R-:W3:Y:S08]  /*4b00*/  LDC R0, c[0x0][0x630] ;  /* 0x00018c00ff007b82 */ /* 0x000ef00000000800 */
[----:B------:R-:W0:Y:S01]  /*4b10*/  LDC.64 R14, c[0x0][0x620] ;  /* 0x00018800ff0e7b82 */ /* 0x000e220000000a00 */
[----:B--2---:R-:W-:-:S04]  /*4b20*/  ISETP.NE.U32.AND P0, PT, R10, RZ, PT ;  /* 0x000000ff0a00720c */ /* 0x004fc80003f05070 */
[----:B------:R-:W-:-:S13]  /*4b30*/  ISETP.NE.AND.EX P0, PT, R11, RZ, PT, P0 ;  /* 0x000000ff0b00720c */ /* 0x000fda0003f05300 */
[----:B0--34-:R-:W-:Y:S05]  /*4b40*/  @!P0 BRA `(.L_x_129) ;  /* 0x0000000000288947 */ /* 0x019fea0003800000 */
[----:B------:R-:W0:Y:S02]  /*4b50*/  LDC R3, c[0x0][0x634] ;  /* 0x00018d00ff037b82 */ /* 0x000e240000000800 */
[----:B0-----:R-:W-:-:S05]  /*4b60*/  IADD3 R3, P0, R16, R3, RZ ;  /* 0x0000000310037210 */ /* 0x001fca0007f1e0ff */
[----:B------:R-:W-:-:S04]  /*4b70*/  IMAD.X R13, RZ, RZ, R17, P0 ;  /* 0x000000ffff0d7224 */ /* 0x000fc800000e0611 */
[----:B------:R-:W-:-:S04]  /*4b80*/  IMAD.WIDE.U32 R4, R13, R10, RZ ;  /* 0x0000000a0d047225 */ /* 0x000fc800078e00ff */
[----:B-1----:R-:W-:-:S04]  /*4b90*/  IMAD.WIDE.U32 R6, P0, R3, R11, R4 ;  /* 0x0000000b03067225 */ /* 0x002fc80007800004 */
[----:B------:R-:W-:-:S04]  /*4ba0*/  IMAD.WIDE.U32 R4, R3, R10, RZ ;  /* 0x0000000a03047225 */ /* 0x000fc800078e00ff */
[----:B------:R-:W-:Y:S01]  /*4bb0*/  IMAD.X R9, RZ, RZ, RZ, P0 ;  /* 0x000000ffff097224 */ /* 0x000fe200000e06ff */
[----:B------:R-:W-:Y:S01]  /*4bc0*/  IADD3 RZ, P0, R5, R6, RZ ;  /* 0x0000000605ff7210 */ /* 0x000fe20007f1e0ff */
[----:B------:R-:W-:-:S04]  /*4bd0*/  IMAD.MOV.U32 R8, RZ, RZ, R7 ;  /* 0x000000ffff087224 */ /* 0x000fc800078e0007 */
[----:B------:R-:W-:-:S08]  /*4be0*/  IMAD.WIDE.U32.X R8, R13, R11, R8, P0 ;  /* 0x0000000b0d087225 */ /* 0x000fd000000e0408 */
.L_x_129:
[----:B------:R-:W0:Y:S01]  /*4bf0*/  LDC.64 R28, c[0x0][0x640] ;  /* 0x00019000ff1c7b82 */ /* 0x000e220000000a00 */
[-CC-:B------:R-:W-:Y:S01]  /*4c00*/  SHF.R.U64 R80, R8, R0.reuse, R9.reuse ;  /* 0x0000000008507219 */ /* 0x180fe20000001209 */
[----:B------:R-:W-:Y:S01]  /*4c10*/  ULDC UR4, c[0x0][0x150] ;  /* 0x0000540000047ab9 */ /* 0x000fe20000000800 */
[----:B------:R-:W-:Y:S02]  /*4c20*/  SHF.R.U32.HI R0, RZ, R0, R9 ;  /* 0x00000000ff007219 */ /* 0x000fe40000011609 */
[----:B------:R-:W-:Y:S02]  /*4c30*/  IADD3 R3, P0, RZ, -R80, RZ ;  /* 0x80000050ff037210 */ /* 0x000fe40007f1e0ff */
[----:B-1----:R-:W-:Y:S01]  /*4c40*/  I2FP.F32.U32 R7, R20 ;  /* 0x0000001400077245 */ /* 0x002fe20000201000 */
[----:B------:R-:W1:Y:S02]  /*4c50*/  LDC R6, c[0x0][0x618] ;  /* 0x00018600ff067b82 */ /* 0x000e640000000800 */
[----:B------:R-:W-:-:S02]  /*4c60*/  IMAD.X R5, RZ, RZ, ~R0, P0 ;  /* 0x000000ffff057224 */ /* 0x000fc400000e0e00 */
[----:B------:R-:W-:Y:S01]  /*4c70*/  FMUL R7, R7, UR4 ;  /* 0x0000000407077c20 */ /* 0x000fe20008400000 */
[----:B------:R-:W-:Y:S01]  /*4c80*/  ULDC UR4, c[0x0][0x154] ;  /* 0x0000550000047ab9 */ /* 0x000fe20000000800 */
[-C--:B------:R-:W-:Y:S02]  /*4c90*/  IMAD R0, R5, R14.reuse, RZ ;  /* 0x0000000e05007224 */ /* 0x080fe400078e02ff */
[----:B------:R-:W2:Y:S01]  /*4ca0*/  LDC R8, c[0x0][0x608] ;  /* 0x00018200ff087b82 */ /* 0x000ea20000000800 */
[C---:B------:R-:W-:Y:S01]  /*4cb0*/  IMAD.WIDE.U32 R4, R3.reuse, R14, R16 ;  /* 0x0000000e03047225 */ /* 0x040fe200078e0010 */
[----:B------:R-:W3:Y:S03]  /*4cc0*/  F2I.U32.TRUNC.NTZ R7, R7 ;  /* 0x0000000700077305 */ /* 0x000ee6000020f000 */
[----:B------:R-:W-:Y:S01]  /*4cd0*/  IMAD R3, R3, R15, R0 ;  /* 0x0000000f03037224 */ /* 0x000fe200078e0200 */
[----:B------:R-:W-:-:S02]  /*4ce0*/  I2FP.F32.U32 R0, R21 ;  /* 0x0000001500007245 */ /* 0x000fc40000201000 */
[----:B------:R-:W4:Y:S01]  /*4cf0*/  LDC R26, c[0x0][0x658] ;  /* 0x00019600ff1a7b82 */ /* 0x000f220000000800 */
[----:B------:R-:W-:Y:S01]  /*4d00*/  IMAD.IADD R3, R5, 0x1, R3 ;  /* 0x0000000105037824 */ /* 0x000fe200078e0203 */
[----:B0-----:R-:W-:Y:S01]  /*4d10*/  ISETP.NE.U32.AND P0, PT, R28, RZ, PT ;  /* 0x000000ff1c00720c */ /* 0x001fe20003f05070 */
[----:B------:R-:W-:-:S03]  /*4d20*/  FMUL R0, R0, UR4 ;  /* 0x0000000400007c20 */ /* 0x000fc60008400000 */
[----:B------:R-:W-:Y:S01]  /*4d30*/  ISETP.NE.AND.EX P0, PT, R29, RZ, PT, P0 ;  /* 0x000000ff1d00720c */ /* 0x000fe20003f05300 */
[----:B------:R0:W0:Y:S01]  /*4d40*/  F2I.U32.TRUNC.NTZ R14, R0 ;  /* 0x00000000000e7305 */ /* 0x000022000020f000 */
[----:B------:R-:W0:Y:S01]  /*4d50*/  LDC R9, c[0x0][0x144] ;  /* 0x00005100ff097b82 */ /* 0x000e220000000800 */
[-C--:B-1----:R-:W-:Y:S01]  /*4d60*/  SHF.R.U64 R10, R4, R6.reuse, R3 ;  /* 0x00000006040a7219 */ /* 0x082fe20000001203 */
[----:B---3--:R-:W-:Y:S01]  /*4d70*/  IMAD.MOV R7, RZ, RZ, -R7 ;  /* 0x000000ffff077224 */ /* 0x008fe200078e0a07 */
[----:B------:R-:W-:-:S05]  /*4d80*/  SHF.R.U32.HI R3, RZ, R6, R3 ;  /* 0x00000006ff037219 */ /* 0x000fca0000011603 */
[----:B------:R-:W1:Y:S01]  /*4d90*/  LDC R24, c[0x0][0x148] ;  /* 0x00005200ff187b82 */ /* 0x000e620000000800 */
[-CC-:B--2---:R-:W-:Y:S02]  /*4da0*/  SHF.R.U64 R12, R10, R8.reuse, R3.reuse ;  /* 0x000000080a0c7219 */ /* 0x184fe40000001203 */
[----:B------:R-:W-:-:S05]  /*4db0*/  SHF.R.U32.HI R3, RZ, R8, R3 ;  /* 0x00000008ff037219 */ /* 0x000fca0000011603 */
[----:B------:R-:W2:Y:S01]  /*4dc0*/  LDC R15, c[0x0][0x600] ;  /* 0x00018000ff0f7b82 */ /* 0x000ea20000000800 */
[-CC-:B----4-:R-:W-:Y:S02]  /*4dd0*/  SHF.R.U64 R13, R12, R26.reuse, R3.reuse ;  /* 0x0000001a0c0d7219 */ /* 0x190fe40000001203 */
[----:B------:R-:W-:-:S03]  /*4de0*/  SHF.R.U32.HI R5, RZ, R26, R3 ;  /* 0x0000001aff057219 */ /* 0x000fc60000011603 */
[----:B------:R-:W-:Y:S02]  /*4df0*/  IMAD.MOV.U32 R4, RZ, RZ, R13 ;  /* 0x000000ffff047224 */ /* 0x000fe400078e000d */
[----:B------:R-:W3:Y:S01]  /*4e00*/  LDC R27, c[0x0][0x648] ;  /* 0x00019200ff1b7b82 */ /* 0x000ee20000000800 */
[----:B0-----:R-:W-:-:S07]  /*4e10*/  IMAD R25, R9, R7, R20 ;  /* 0x0000000709197224 */ /* 0x001fce00078e0214 */
[----:B------:R-:W0:Y:S08]  /*4e20*/  LDC R30, c[0x0][0x638] ;  /* 0x00018e00ff1e7b82 */ /* 0x000e300000000800 */
[----:B------:R-:W4:Y:S01]  /*4e30*/  LDC R31, c[0x0][0x610] ;  /* 0x00018400ff1f7b82 */ /* 0x000f220000000800 */
[----:B-1----:R-:W-:Y:S05]  /*4e40*/  @!P0 BRA `(.L_x_130) ;  /* 0x0000000000288947 */ /* 0x002fea0003800000 */
        /* <DEDUP_REMOVED lines=10> */
.L_x_130:
[----:B------:R-:W-:Y:S01]  /*4ef0*/  ISETP.NE.AND P0, PT, R2, 0x1, PT ;  /* 0x000000010200780c */ /* 0x000fe20003f05270 */
[----:B------:R-:W-:Y:S01]  /*4f00*/  IMAD.MOV R14, RZ, RZ, -R14 ;  /* 0x000000ffff0e7224 */ /* 0x000fe200078e0a0e */
[----:B---3--:R-:W-:Y:S01]  /*4f10*/  SHF.R.U64 R0, R4, R27, R5 ;  /* 0x0000001b04007219 */ /* 0x008fe20000001205 */
[----:B--2---:R-:W-:Y:S01]  /*4f20*/  VIADD R5, R15, 0xffffffff ;  /* 0xffffffff0f057836 */ /* 0x004fe20000000000 */
[----:B------:R-:W-:-:S03]  /*4f30*/  LOP3.LUT R3, R12, R77, RZ, 0xc0, !PT ;  /* 0x0000004d0c037212 */ /* 0x000fc600078ec0ff */
[----:B------:R-:W-:Y:S01]  /*4f40*/  IMAD.MOV R4, RZ, RZ, -R0 ;  /* 0x000000ffff047224 */ /* 0x000fe200078e0a00 */
[----:B------:R-:W-:Y:S01]  /*4f50*/  LOP3.LUT R10, R10, R5, RZ, 0xc0, !PT ;  /* 0x000000050a0a7212 */ /* 0x000fe200078ec0ff */
[----:B------:R-:W-:Y:S02]  /*4f60*/  IMAD R0, R74, R0, R3 ;  /* 0x000000004a007224 */ /* 0x000fe400078e0203 */
[----:B0-----:R-:W-:Y:S02]  /*4f70*/  IMAD R3, R4, R30, R13 ;  /* 0x0000001e04037224 */ /* 0x001fe400078e020d */
[----:B------:R-:W-:Y:S02]  /*4f80*/  @P0 IMAD R25, R24, R14, R21 ;  /* 0x0000000e18190224 */ /* 0x000fe400078e0215 */
[----:B------:R-:W-:Y:S02]  /*4f90*/  IMAD R5, R3, R15, R10 ;  /* 0x0000000f03057224 */ /* 0x000fe400078e020a */
[----:B----4-:R-:W-:-:S02]  /*4fa0*/  IMAD R0, R0, R31, R25 ;  /* 0x0000001f00007224 */ /* 0x010fc400078e0219 */
[----:B------:R-:W-:-:S03]  /*4fb0*/  IMAD.MOV.U32 R4, RZ, RZ, 0x1 ;  /* 0x00000001ff047424 */ /* 0x000fc600078e00ff */
[----:B------:R-:W-:Y:S02]  /*4fc0*/  SEL R82, R5, R0, !P0 ;  /* 0x0000000005527207 */ /* 0x000fe40004000000 */
[----:B------:R-:W-:Y:S02]  /*4fd0*/  PRMT R3, R4, 0x7610, R3 ;  /* 0x0000761004037816 */ /* 0x000fe40000000003 */
[----:B------:R-:W-:-:S07]  /*4fe0*/  SEL R0, R0, R5, !P0 ;  /* 0x0000000500007207 */ /* 0x000fce0004000000 */
.L_x_128:
[----:B------:R-:W-:Y:S01]  /*4ff0*/  LOP3.LUT P0, RZ, R3, 0xff, RZ, 0xc0, !PT ;  /* 0x000000ff03ff7812 */ /* 0x000fe2000780c0ff */
[----:B------:R-:W-:Y:S01]  /*5000*/  UIMAD.WIDE.U32 UR4, UR41, -0x77777777, URZ ;  /* 0x88888889290478a5 */ /* 0x000fe2000f8e003f */
[----:B------:R-:W-:-:S03]  /*5010*/  IMAD.MOV.U32 R81, RZ, RZ, R0 ;  /* 0x000000ffff517224 */ /* 0x000fc600078e0000 */
[----:B------:R-:W-:-:S04]  /*5020*/  USHF.R.U32.HI UR4, URZ, 0x4, UR5 ;  /* 0x000000043f047899 */ /* 0x000fc80008011605 */
[----:B------:R-:W-:-:S04]  /*5030*/  UIMAD UR41, UR4, -0x1e, UR41 ;  /* 0xffffffe2042978a4 */ /* 0x000fc8000f8e0229 */
[----:B------:R-:W-:Y:S08]  /*5040*/  @P0 BRA `(.L_x_131) ;  /* 0xffffffc400200947 */ /* 0x000ff0000383ffff */
[----:B------:R-:W-:Y:S05]  /*5050*/  EXIT ;  /* 0x000000000000794d */ /* 0x000fea0003800000 */
.L_x_4:
        /* <DEDUP_REMOVED lines=26> */
.L_x_133:
[--C-:B------:R-:W-:Y:S01]  /*5200*/  SHF.R.U64 R14, R12, R20, R13.reuse ;  /* 0x000000140c0e7219 */ /* 0x100fe2000000120d */
[----:B------:R-:W0:Y:S01]  /*5210*/  LDC R24, c[0x0][0x618] ;  /* 0x00018600ff187b82 */ /* 0x000e220000000800 */
[----:B------:R-:W-:Y:S01]  /*5220*/  I2FP.F32.U32 R8, R6 ;  /* 0x0000000600087245 */ /* 0x000fe20000201000 */
[----:B------:R-:W-:Y:S01]  /*5230*/  ULDC UR4, c[0x0][0x150] ;  /* 0x0000540000047ab9 */ /* 0x000fe20000000800 */
[----:B------:R-:W-:Y:S02]  /*5240*/  SHF.R.U32.HI R7, RZ, R20, R13 ;  /* 0x00000014ff077219 */ /* 0x000fe4000001160d */
[----:B------:R-:W-:Y:S01]  /*5250*/  IADD3 R11, P0, RZ, -R14, RZ ;  /* 0x8000000eff0b7210 */ /* 0x000fe20007f1e0ff */
[----:B------:R-:W-:Y:S01]  /*5260*/  FMUL R13, R8, UR4 ;  /* 0x00000004080d7c20 */ /* 0x000fe20008400000 */
[----:B------:R-:W-:Y:S01]  /*5270*/  ULDC UR4, c[0x0][0x154] ;  /* 0x0000550000047ab9 */ /* 0x000fe20000000800 */
[----:B------:R-:W1:Y:S02]  /*5280*/  LDC.64 R26, c[0x0][0x640] ;  /* 0x00019000ff1a7b82 */ /* 0x000e640000000a00 */
[----:B------:R-:W-:-:S02]  /*5290*/  IMAD.X R7, RZ, RZ, ~R7, P0 ;  /* 0x000000ffff077224 */ /* 0x000fc400000e0e07 */
[----:B------:R-:W2:Y:S01]  /*52a0*/  F2I.U32.TRUNC.NTZ R13, R13 ;  /* 0x0000000d000d7305 */ /* 0x000ea2000020f000 */
[----:B------:R-:W-:-:S03]  /*52b0*/  IMAD.WIDE.U32 R8, R11, R22, R16 ;  /* 0x000000160b087225 */ /* 0x000fc600078e0010 */
[----:B------:R-:W3:Y:S01]  /*52c0*/  LDC R15, c[0x0][0x144] ;  /* 0x00005100ff0f7b82 */ /* 0x000ee20000000800 */
[----:B------:R-:W-:-:S04]  /*52d0*/  IMAD R10, R7, R22, RZ ;  /* 0x00000016070a7224 */ /* 0x000fc800078e02ff */
[----:B------:R-:W-:Y:S02]  /*52e0*/  IMAD R7, R11, R23, R10 ;  /* 0x000000170b077224 */ /* 0x000fe400078e020a */
[----:B------:R-:W-:Y:S01]  /*52f0*/  IMAD.MOV.U32 R10, RZ, RZ, -0x1 ;  /* 0xffffffffff0a7424 */ /* 0x000fe200078e00ff */
[----:B------:R-:W4:Y:S01]  /*5300*/  LDC R20, c[0x0][0x608] ;  /* 0x00018200ff147b82 */ /* 0x000f220000000800 */
[----:B------:R-:W-:Y:S01]  /*5310*/  IMAD.IADD R7, R9, 0x1, R7 ;  /* 0x0000000109077824 */ /* 0x000fe200078e0207 */
[----:B------:R-:W-:-:S04]  /*5320*/  I2FP.F32.U32 R9, R5 ;  /* 0x0000000500097245 */ /* 0x000fc80000201000 */
[-C--:B0-----:R-:W-:Y:S01]  /*5330*/  SHF.R.U64 R12, R8, R24.reuse, R7 ;  /* 0x00000018080c7219 */ /* 0x081fe20000001207 */
[----:B--2---:R-:W-:Y:S01]  /*5340*/  IMAD.MOV R8, RZ, RZ, -R13 ;  /* 0x000000ffff087224 */ /* 0x004fe200078e0a0d */
[----:B------:R-:W0:Y:S01]  /*5350*/  LDC R11, c[0x0][0x658] ;  /* 0x00019600ff0b7b82 */ /* 0x000e220000000800 */
[----:B-1----:R-:W-:Y:S01]  /*5360*/  ISETP.NE.U32.AND P0, PT, R26, RZ, PT ;  /* 0x000000ff1a00720c */ /* 0x002fe20003f05070 */
[----:B------:R-:W-:Y:S01]  /*5370*/  FMUL R9, R9, UR4 ;  /* 0x0000000409097c20 */ /* 0x000fe20008400000 */
[----:B------:R-:W-:Y:S02]  /*5380*/  SHF.R.U32.HI R7, RZ, R24, R7 ;  /* 0x00000018ff077219 */ /* 0x000fe40000011607 */
[----:B------:R-:W-:-:S03]  /*5390*/  ISETP.NE.AND.EX P0, PT, R27, RZ, PT, P0 ;  /* 0x000000ff1b00720c */ /* 0x000fc60003f05300 */
[----:B------:R-:W1:Y:S01]  /*53a0*/  LDC R22, c[0x0][0x148] ;  /* 0x00005200ff167b82 */ /* 0x000e620000000800 */
[----:B---3--:R-:W-:Y:S02]  /*53b0*/  IMAD R23, R15, R8, R6 ;  /* 0x000000080f177224 */ /* 0x008fe400078e0206 */
[----:B------:R-:W-:-:S05]  /*53c0*/  IMAD.MOV.U32 R8, RZ, RZ, 0x1 ;  /* 0x00000001ff087424 */ /* 0x000fca00078e00ff */
[----:B------:R-:W2:Y:S01]  /*53d0*/  LDC R21, c[0x0][0x600] ;  /* 0x00018000ff157b82 */ /* 0x000ea20000000800 */
[-CC-:B----4-:R-:W-:Y:S02]  /*53e0*/  SHF.R.U64 R15, R12, R20.reuse, R7.reuse ;  /* 0x000000140c0f7219 */ /* 0x190fe40000001207 */
[----:B------:R-:W-:Y:S02]  /*53f0*/  SHF.R.U32.HI R6, RZ, R20, R7 ;  /* 0x00000014ff067219 */ /* 0x000fe40000011607 */
[----:B------:R3:W4:Y:S03]  /*5400*/  F2I.U32.TRUNC.NTZ R20, R9 ;  /* 0x0000000900147305 */ /* 0x000726000020f000 */
[----:B------:R-:W1:Y:S01]  /*5410*/  LDC R25, c[0x0][0x648] ;  /* 0x00019200ff197b82 */ /* 0x000e620000000800 */
[-C--:B0-----:R-:W-:Y:S02]  /*5420*/  SHF.R.U64 R19, R15, R11.reuse, R6 ;  /* 0x0000000b0f137219 */ /* 0x081fe40000001206 */
[----:B------:R-:W-:-:S02]  /*5430*/  SHF.L.U32 R10, R10, R11, RZ ;  /* 0x0000000b0a0a7219 */ /* 0x000fc400000006ff */
[-C--:B------:R-:W-:Y:S01]  /*5440*/  SHF.R.U32.HI R7, RZ, R11.reuse, R6 ;  /* 0x0000000bff077219 */ /* 0x080fe20000011606 */
[----:B------:R-:W-:Y:S01]  /*5450*/  IMAD.MOV.U32 R6, RZ, RZ, R19 ;  /* 0x000000ffff067224 */ /* 0x000fe200078e0013 */
[----:B------:R-:W-:Y:S01]  /*5460*/  SHF.L.U32 R24, R8, R11, RZ ;  /* 0x0000000b08187219 */ /* 0x000fe200000006ff */
[----:B------:R-:W0:Y:S01]  /*5470*/  LDC R28, c[0x0][0x638] ;  /* 0x00018e00ff1c7b82 */ /* 0x000e220000000800 */
[----:B------:R-:W-:-:S07]  /*5480*/  LOP3.LUT R30, RZ, R10, RZ, 0x33, !PT ;  /* 0x0000000aff1e7212 */ /* 0x000fce00078e33ff */
[----:B------:R-:W0:Y:S01]  /*5490*/  LDC R29, c[0x0][0x610] ;  /* 0x00018400ff1d7b82 */ /* 0x000e220000000800 */
[----:B---34-:R-:W-:Y:S05]  /*54a0*/  @!P0 BRA `(.L_x_134) ;  /* 0x0000000000288947 */ /* 0x018fea0003800000 */
[----:B------:R-:W3:Y:S02]  /*54b0*/  LDC R6, c[0x0][0x64c] ;  /* 0x00019300ff067b82 */ /* 0x000ee40000000800 */
[----:B---3--:R-:W-:-:S05]  /*54c0*/  IADD3 R11, P0, R19, R6, RZ ;  /* 0x00000006130b7210 */ /* 0x008fca0007f1e0ff */
        /* <DEDUP_REMOVED lines=8> */
.L_x_134:
[----:B------:R-:W-:Y:S01]  /*5550*/  ISETP.NE.AND P0, PT, R2, 0x1, PT ;  /* 0x000000010200780c */ /* 0x000fe20003f05270 */
[----:B--2---:R-:W-:Y:S01]  /*5560*/  VIADD R9, R21, 0xffffffff ;  /* 0xffffffff15097836 */ /* 0x004fe20000000000 */
[----:B-1----:R-:W-:Y:S01]  /*5570*/  SHF.R.U64 R7, R6, R25, R7 ;  /* 0x0000001906077219 */ /* 0x002fe20000001207 */
[----:B------:R-:W-:Y:S01]  /*5580*/  IMAD.MOV R20, RZ, RZ, -R20 ;  /* 0x000000ffff147224 */ /* 0x000fe200078e0a14 */
[----:B------:R-:W-:Y:S02]  /*5590*/  LOP3.LUT R6, R15, R30, RZ, 0xc0, !PT ;  /* 0x0000001e0f067212 */ /* 0x000fe400078ec0ff */
[----:B------:R-:W-:Y:S01]  /*55a0*/  LOP3.LUT R12, R12, R9, RZ, 0xc0, !PT ;  /* 0x000000090c0c7212 */ /* 0x000fe200078ec0ff */
[----:B------:R-:W-:Y:S02]  /*55b0*/  IMAD.MOV R8, RZ, RZ, -R7 ;  /* 0x000000ffff087224 */ /* 0x000fe400078e0a07 */
[----:B------:R-:W-:Y:S02]  /*55c0*/  IMAD R6, R24, R7, R6 ;  /* 0x0000000718067224 */ /* 0x000fe400078e0206 */
[----:B------:R-:W-:-:S02]  /*55d0*/  IMAD.MOV.U32 R9, RZ, RZ, 0x1 ;  /* 0x00000001ff097424 */ /* 0x000fc400078e00ff */
[----:B------:R-:W-:Y:S02]  /*55e0*/  @P0 IMAD R23, R22, R20, R5 ;  /* 0x0000001416170224 */ /* 0x000fe400078e0205 */
[----:B0-----:R-:W-:Y:S02]  /*55f0*/  IMAD R5, R8, R28, R19 ;  /* 0x0000001c08057224 */ /* 0x001fe400078e0213 */
[----:B------:R-:W-:Y:S02]  /*5600*/  IMAD R19, R6, R29, R23 ;  /* 0x0000001d06137224 */ /* 0x000fe400078e0217 */
[----:B------:R-:W-:Y:S02]  /*5610*/  IMAD R6, R5, R21, R12 ;  /* 0x0000001505067224 */ /* 0x000fe400078e020c */
[----:B------:R-:W-:-:S03]  /*5620*/  IMAD.MOV.U32 R8, RZ, RZ, R14 ;  /* 0x000000ffff087224 */ /* 0x000fc600078e000e */
[----:B------:R-:W-:Y:S02]  /*5630*/  SEL R20, R6, R19, !P0 ;  /* 0x0000001306147207 */ /* 0x000fe40004000000 */
[----:B------:R-:W-:-:S07]  /*5640*/  SEL R19, R19, R6, !P0 ;  /* 0x0000000613137207 */ /* 0x000fce0004000000 */
.L_x_132:
[----:B------:R-:W-:-:S08]  /*5650*/  NOP ;  /* 0x0000000000007918 */ /* 0x000fd00000000000 */
[----:B------:R-:W0:-:S00]  /*5660*/  USETMAXREG.DEALLOC.CTAPOOL 0x28 ;  /* 0x00000028000079c8 */ /* 0x000e0000080e0500 */
[----:B0-----:R-:W-:-:S13]  /*5670*/  ISETP.NE.AND P0, PT, R0, RZ, PT ;  /* 0x000000ff0000720c */ /* 0x001fda0003f05270 */
[----:B------:R-:W-:Y:S05]  /*5680*/  @P0 EXIT ;  /* 0x000000000000094d */ /* 0x000fea0003800000 */
[----:B------:R-:W-:Y:S01]  /*5690*/  LOP3.LUT P0, RZ, R9, 0xff, RZ, 0xc0, !PT ;  /* 0x000000ff09ff7812 */ /* 0x000fe2000780c0ff */
[----:B------:R-:W-:Y:S02]  /*56a0*/  IMAD.MOV.U32 R0, RZ, RZ, 0x1 ;  /* 0x00000001ff007424 */ /* 0x000fe400078e00ff */
[----:B------:R-:W-:-:S10]  /*56b0*/  IMAD.MOV.U32 R12, RZ, RZ, RZ ;  /* 0x000000ffff0c7224 */ /* 0x000fd400078e00ff */
[----:B------:R-:W-:Y:S05]  /*56c0*/  @!P0 BRA `(.L_x_135) ;  /* 0x0000000c00148947 */ /* 0x000fea0003800000 */
[----:B------:R-:W0:Y:S01]  /*56d0*/  LDC R0, c[0x0][0x28c] ;  /* 0x0000a300ff007b82 */ /* 0x000e220000000800 */
[----:B------:R-:W-:Y:S01]  /*56e0*/  LOP3.LUT P0, RZ, R3, 0x1f, RZ, 0xc0, !PT ;  /* 0x0000001f03ff7812 */ /* 0x000fe2000780c0ff */
[----:B------:R-:W-:Y:S01]  /*56f0*/  ULDC UR5, c[0x0][0x658] ;  /* 0x0001960000057ab9 */ /* 0x000fe20000000800 */
[----:B------:R-:W-:Y:S01]  /*5700*/  UMOV UR6, 0xffffffff ;  /* 0xffffffff00067882 */ /* 0x000fe20000000000 */
[----:B------:R-:W-:Y:S01]  /*5710*/  BSSY B0, `(.L_x_135) ;  /* 0x00000c0000007945 */ /* 0x000fe20003800000 */
[----:B------:R-:W-:Y:S01]  /*5720*/  USHF.L.U32 UR6, UR6, UR5, URZ ;  /* 0x0000000506067299 */ /* 0x000fe2000800063f */
[C---:B------:R-:W-:Y:S01]  /*5730*/  ISETP.NE.AND P2, PT, R4.reuse, RZ, PT ;  /* 0x000000ff0400720c */ /* 0x040fe20003f45270 */
[----:B------:R-:W-:Y:S01]  /*5740*/  IMAD.MOV.U32 R13, RZ, RZ, 0x1 ;  /* 0x00000001ff0d7424 */ /* 0x000fe200078e00ff */
[----:B------:R-:W-:Y:S01]  /*5750*/  ISETP.NE.OR P0, PT, R4, RZ, !P0 ;  /* 0x000000ff0400720c */ /* 0x000fe20004705670 */
[----:B------:R-:W-:Y:S01]  /*5760*/  IMAD.MOV.U32 R12, RZ, RZ, RZ ;  /* 0x000000ffff0c7224 */ /* 0x000fe200078e00ff */
[----:B------:R-:W-:Y:S01]  /*5770*/  LOP3.LUT R11, R18, 0x2, RZ, 0xfc, !PT ;  /* 0x00000002120b7812 */ /* 0x000fe200078efcff */
[----:B------:R-:W-:Y:S01]  /*5780*/  ULDC UR4, c[0x0][0x600] ;  /* 0x0001800000047ab9 */ /* 0x000fe20000000800 */
[----:B------:R-:W-:Y:S01]  /*5790*/  UMOV UR7, 0x1 ;  /* 0x0000000100077882 */ /* 0x000fe20000000000 */
[----:B------:R-:W-:-:S02]  /*57a0*/  UIADD3 UR15, UR4, -0x1, URZ ;  /* 0xffffffff040f7890 */ /* 0x000fc4000fffe03f */
[----:B------:R-:W-:Y:S02]  /*57b0*/  USHF.L.U32 UR17, UR7, UR5, URZ ;  /* 0x0000000507117299 */ /* 0x000fe4000800063f */
[----:B------:R-:W-:Y:S01]  /*57c0*/  ULOP3.LUT UR16, URZ, UR6, URZ, 0x33, !UPT ;  /* 0x000000063f107292 */ /* 0x000fe2000f8e333f */
[----:B------:R-:W-:Y:S01]  /*57d0*/  ULDC.64 UR20, c[0x0][0x198] ;  /* 0x0000660000147ab9 */ /* 0x000fe20000000a00 */
[----:B0-----:R-:W-:-:S05]  /*57e0*/  VIADD R0, R0, 0x1f ;  /* 0x0000001f00007836 */ /* 0x001fca0000000000 */
[----:B------:R-:W-:-:S04]  /*57f0*/  SHF.R.S32.HI R3, RZ, 0x1f, R0 ;  /* 0x0000001fff037819 */ /* 0x000fc80000011400 */
[----:B------:R-:W-:Y:S01]  /*5800*/  LEA.HI R3, R3, R0, RZ, 0x5 ;  /* 0x0000000003037211 */ /* 0x000fe200078f28ff */
[----:B------:R-:W-:-:S03]  /*5810*/  IMAD.MOV.U32 R0, RZ, RZ, 0x1 ;  /* 0x00000001ff007424 */ /* 0x000fc600078e00ff */
[----:B------:R-:W-:-:S05]  /*5820*/  SHF.R.S32.HI R3, RZ, 0x5, R3 ;  /* 0x00000005ff037819 */ /* 0x000fca0000011403 */
[----:B------:R-:W-:-:S07]  /*5830*/  VIADD R10, R3, 0x1 ;  /* 0x00000001030a7836 */ /* 0x000fce0000000000 */
.L_x_147:
[----:B------:R-:W-:-:S03]  /*5840*/  UMOV UR4, 0xffffffff ;  /* 0xffffffff00047882 */ /* 0x000fc60000000000 */
[----:B------:R-:W-:Y:S05]  /*5850*/  BRA.DIV UR4, `(.L_x_136) ;  /* 0x0000001e04447947 */ /* 0x000fea000b800000 */
[----:B------:R-:W-:-:S13]  /*5860*/  ELECT P6, URZ, PT ;  /* 0x00000000003f782f */ /* 0x000fda00038c0000 */
.L_x_184:
[----:B------:R-:W0:Y:S01]  /*5870*/  LDC R4, c[0x0][0x28c] ;  /* 0x0000a300ff047b82 */ /* 0x000e220000000800 */
[----:B------:R-:W-:Y:S01]  /*5880*/  BSSY B1, `(.L_x_137) ;  /* 0x0000037000017945 */ /* 0x000fe20003800000 */
[----:B0-----:R-:W-:-:S13]  /*5890*/  ISETP.LT.OR P6, PT, R4, 0x1, !P6 ;  /* 0x000000010400780c */ /* 0x001fda00077c1670 */
[----:B------:R-:W-:Y:S05]  /*58a0*/  @P6 BRA `(.L_x_138) ;  /* 0x0000000000d06947 */ /* 0x000fea0003800000 */
[----:B------:R-:W-:Y:S02]  /*58b0*/  IMAD R20, R20, 0x30, RZ ;  /* 0x0000003014147824 */ /* 0x000fe400078e02ff */
[----:B------:R-:W-:Y:S02]  /*58c0*/  IMAD R19, R19, 0xc0, RZ ;  /* 0x000000c013137824 */ /* 0x000fe400078e02ff */
[----:B------:R-:W-:Y:S02]  /*58d0*/  IMAD.MOV.U32 R21, RZ, RZ, RZ ;  /* 0x000000ffff157224 */ /* 0x000fe400078e00ff */
[----:B------:R-:W-:Y:S02]  /*58e0*/  IMAD.MOV.U32 R4, RZ, RZ, R10 ;  /* 0x000000ffff047224 */ /* 0x000fe400078e000a */
[----:B------:R-:W-:Y:S02]  /*58f0*/  IMAD.MOV.U32 R5, RZ, RZ, R0 ;  /* 0x000000ffff057224 */ /* 0x000fe400078e0000 */
[----:B------:R-:W-:-:S07]  /*5900*/  IMAD.MOV.U32 R6, RZ, RZ, R12 ;  /* 0x000000ffff067224 */ /* 0x000fce00078e000c */
.L_x_142:
[----:B------:R-:W0:Y:S01]  /*5910*/  S2R R14, SR_CgaCtaId ;  /* 0x00000000000e7919 */ /* 0x000e220000008800 */
[----:B------:R-:W-:Y:S01]  /*5920*/  MOV R7, 0x400 ;  /* 0x0000040000077802 */ /* 0x000fe20000000f00 */
[----:B------:R-:W1:Y:S03]  /*5930*/  @!P2 LDC R9, c[0x0][0x500] ;  /* 0x00014000ff09ab82 */ /* 0x000e660000000800 */
[----:B0-----:R-:W-:Y:S02]  /*5940*/  LEA R15, R14, R7, 0x18 ;  /* 0x000000070e0f7211 */ /* 0x001fe400078ec0ff */
[----:B------:R-:W-:-:S03]  /*5950*/  SHF.L.U32 R7, R5, 0x1f, RZ ;  /* 0x0000001f05077819 */ /* 0x000fc600000006ff */
[----:B------:R-:W-:-:S04]  /*5960*/  IMAD R14, R6, 0x8, R15 ;  /* 0x00000008060e7824 */ /* 0x000fc800078e020f */
[----:B------:R-:W0:Y:S02]  /*5970*/  SYNCS.PHASECHK.TRANS64.TRYWAIT P1, [R14+URZ+0xf0], R7 ;  /* 0x0000f0070e0075a7 */ /* 0x000e24000802017f */
[----:B01----:R-:W-:Y:S05]  /*5980*/  @!P1 BRA `(.L_x_139) ;  /* 0x0000001c00189947 */ /* 0x003fea0003800000 */
.L_x_185:
[----:B0-----:R-:W-:Y:S01]  /*5990*/  PRMT R7, R11, 0x9910, RZ ;  /* 0x000099100b077816 */ /* 0x001fe200000000ff */
[----:B------:R0:W-:Y:S03]  /*59a0*/  @!P2 SYNCS.ARRIVE.TRANS64 RZ, [R14+URZ], R9 ;  /* 0x000000090effa9a7 */ /* 0x0001e6000800003f */
[----:B------:R-:W-:-:S13]  /*59b0*/  ISETP.NE.AND P1, PT, R7, 0x2, PT ;  /* 0x000000020700780c */ /* 0x000fda0003f25270 */
[----:B0-----:R-:W-:Y:S05]  /*59c0*/  @P1 BRA `(.L_x_140) ;  /* 0x0000000000041947 */ /* 0x001fea0003800000 */
[----:B------:R-:W-:Y:S01]  /*59d0*/  BPT.TRAP 0x1 ;  /* 0x000000040000795c */ /* 0x000fe20000300000 */
.L_x_140:
[----:B------:R-:W-:Y:S05]  /*59e0*/  @P0 BRA `(.L_x_141) ;  /* 0x0000000000040947 */ /* 0x000fea0003800000 */
[----:B------:R-:W-:Y:S01]  /*59f0*/  BPT.TRAP 0x1 ;  /* 0x000000040000795c */ /* 0x000fe20000300000 */
.L_x_141:
[--C-:B------:R-:W-:Y:S01]  /*5a00*/  IMAD R7, R6, 0x1800, R15.reuse ;  /* 0x0000180006077824 */ /* 0x100fe200078e020f */
[----:B------:R-:W-:Y:S01]  /*5a10*/  R2UR UR9, R14 ;  /* 0x000000000e0972ca */ /* 0x000fe200000e0000 */
[----:B------:R-:W-:Y:S01]  /*5a20*/  IMAD R15, R6, 0x600, R15 ;  /* 0x00000600060f7824 */ /* 0x000fe200078e020f */
[----:B------:R-:W-:Y:S01]  /*5a30*/  UIADD3 UR4, UP0, UR20, 0xf0, URZ ;  /* 0x000000f014047890 */ /* 0x000fe2000ff1e03f */
[----:B------:R-:W-:Y:S01]  /*5a40*/  VIADD R4, R4, 0xffffffff ;  /* 0xffffffff04047836 */ /* 0x000fe20000000000 */
[----:B------:R-:W-:Y:S01]  /*5a50*/  R2UR UR5, R7 ;  /* 0x00000000070572ca */ /* 0x000fe200000e0000 */
[----:B------:R-:W-:Y:S01]  /*5a60*/  UIADD3 UR22, UP1, UR20, 0x1f0, URZ ;  /* 0x000001f014167890 */ /* 0x000fe2000ff3e03f */
[----:B------:R-:W-:Y:S01]  /*5a70*/  R2UR UR8, R15 ;  /* 0x000000000f0872ca */ /* 0x000fe200000e0000 */
[----:B------:R-:W-:Y:S01]  /*5a80*/  VIADD R6, R6, 0x1 ;  /* 0x0000000106067836 */ /* 0x000fe20000000000 */
[----:B------:R-:W-:Y:S01]  /*5a90*/  R2UR UR11, R19 ;  /* 0x00000000130b72ca */ /* 0x000fe200000e0000 */
[----:B------:R-:W-:Y:S01]  /*5aa0*/  UIADD3.X UR23, URZ, UR21, URZ, UP1, !UPT ;  /* 0x000000153f177290 */ /* 0x000fe20008ffe43f */
[C---:B------:R-:W-:Y:S01]  /*5ab0*/  R2UR UR10, R21.reuse ;  /* 0x00000000150a72ca */ /* 0x040fe200000e0000 */
[----:B------:R-:W-:Y:S01]  /*5ac0*/  UMOV UR6, 0x0 ;  /* 0x0000000000067882 */ /* 0x000fe20000000000 */
[----:B------:R-:W-:Y:S01]  /*5ad0*/  R2UR UR12, R8 ;  /* 0x00000000080c72ca */ /* 0x000fe200000e0000 */
[----:B------:R-:W-:Y:S01]  /*5ae0*/  UMOV UR7, 0x10000000 ;  /* 0x1000000000077882 */ /* 0x000fe20000000000 */
[----:B------:R-:W-:Y:S01]  /*5af0*/  R2UR UR18, R20 ;  /* 0x00000000141272ca */ /* 0x000fe200000e0000 */
[----:B------:R-:W-:Y:S01]  /*5b00*/  VIADD R21, R21, 0x20 ;  /* 0x0000002015157836 */ /* 0x000fe20000000000 */
[----:B------:R-:W-:Y:S01]  /*5b10*/  ISETP.GT.AND P3, PT, R4, 0x1, PT ;  /* 0x000000010400780c */ /* 0x000fe20003f64270 */
[----:B------:R-:W-:Y:S01]  /*5b20*/  UIADD3 UR13, UR5, 0x300, URZ ;  /* 0x00000300050d7890 */ /* 0x000fe2000fffe03f */
[----:B------:R-:W-:Y:S01]  /*5b30*/  ISETP.NE.AND P1, PT, R6, 0x1e, PT ;  /* 0x0000001e0600780c */ /* 0x000fe20003f25270 */
[----:B------:R-:W-:-:S02]  /*5b40*/  UIADD3.X UR5, URZ, UR21, URZ, UP0, !UPT ;  /* 0x000000153f057290 */ /* 0x000fc400087fe43f */
[----:B------:R-:W-:Y:S01]  /*5b50*/  UIADD3 UR14, UR8, 0x2d300, URZ ;  /* 0x0002d300080e7890 */ /* 0x000fe2000fffe03f */
[----:B------:R-:W-:Y:S02]  /*5b60*/  SEL R14, RZ, 0x1, P1 ;  /* 0x00000001ff0e7807 */ /* 0x000fe40000800000 */
[----:B------:R-:W-:Y:S01]  /*5b70*/  UMOV UR8, UR13 ;  /* 0x0000000d00087c82 */ /* 0x000fe20008000000 */
[----:B------:R-:W-:Y:S02]  /*5b80*/  SEL R6, R6, RZ, P1 ;  /* 0x000000ff06067207 */ /* 0x000fe40000800000 */
[----:B------:R-:W-:Y:S01]  /*5b90*/  LOP3.LUT R5, R5, R14, RZ, 0x3c, !PT ;  /* 0x0000000e05057212 */ /* 0x000fe200078e3cff */
[----:B------:R0:W-:Y:S02]  /*5ba0*/  UTMALDG.3D [UR8], [UR4], desc[UR6] ;  /* 0x00000608040075b4 */ /* 0x0001e40008011000 */
[----:B0-----:R-:W-:Y:S01]  /*5bb0*/  UMOV UR8, UR14 ;  /* 0x0000000e00087c82 */ /* 0x001fe20008000000 */
[----:B------:R-:W-:-:S02]  /*5bc0*/  UMOV UR11, UR18 ;  /* 0x00000012000b7c82 */ /* 0x000fc40008000000 */
[----:B------:R0:W-:Y:S02]  /*5bd0*/  UTMALDG.3D [UR8], [UR22], desc[UR6] ;  /* 0x00000608160075b4 */ /* 0x0001e40008011000 */
[----:B0-----:R-:W-:Y:S05]  /*5be0*/  @P3 BRA `(.L_x_142) ;  /* 0xfffffffc00483947 */ /* 0x001fea000383ffff */
.L_x_138:
[----:B------:R-:W-:Y:S05]  /*5bf0*/  BSYNC B1 ;  /* 0x0000000000017941 */ /* 0x000fea0003800000 */
.L_x_137:
[----:B------:R-:W-:Y:S01]  /*5c00*/  LOP3.LUT P3, RZ, R13, 0xff, RZ, 0xc0, !PT ;  /* 0x000000ff0dff7812 */ /* 0x000fe2000786c0ff */
[----:B------:R-:W-:Y:S01]  /*5c10*/  IMAD.IADD R12, R3, 0x1, R12 ;  /* 0x00000001030c7824 */ /* 0x000fe200078e020c */
[----:B------:R-:W-:Y:S01]  /*5c20*/  IADD3 R16, P4, R16, UR36, RZ ;  /* 0x0000002410107c10 */ /* 0x000fe2000ff9e0ff */
[----:B------:R-:W-:Y:S01]  /*5c30*/  ULDC.64 UR4, c[0x0][0x650] ;  /* 0x0001940000047ab9 */ /* 0x000fe20000000a00 */
[----:B------:R-:W-:Y:S01]  /*5c40*/  BSSY B1, `(.L_x_143) ;  /* 0x000006a000017945 */ /* 0x000fe20003800000 */
[----:B------:R-:W-:Y:S01]  /*5c50*/  IMAD.MOV.U32 R19, RZ, RZ, -0x1 ;  /* 0xffffffffff137424 */ /* 0x000fe200078e00ff */
[----:B------:R-:W-:Y:S01]  /*5c60*/  ISETP.GT.U32.AND P1, PT, R12, 0x1d, PT ;  /* 0x0000001d0c00780c */ /* 0x000fe20003f24070 */
[----:B------:R-:W-:Y:S01]  /*5c70*/  IMAD.MOV.U32 R20, RZ, RZ, -0x1 ;  /* 0xffffffffff147424 */ /* 0x000fe200078e00ff */
[----:B------:R-:W-:Y:S01]  /*5c80*/  IADD3.X R17, R17, UR42, RZ, P4, !PT ;  /* 0x0000002a11117c10 */ /* 0x000fe2000a7fe4ff */
[----:B------:R-:W-:Y:S01]  /*5c90*/  IMAD.MOV.U32 R8, RZ, RZ, -0x1 ;  /* 0xffffffffff087424 */ /* 0x000fe200078e00ff */
[----:B------:R-:W-:-:S02]  /*5ca0*/  ISETP.LT.U32.AND P1, PT, R3, 0x1e, P1 ;  /* 0x0000001e0300780c */ /* 0x000fc40000f21070 */
[----:B------:R-:W-:Y:S01]  /*5cb0*/  PRMT R13, RZ, 0x7610, R13 ;  /* 0x00007610ff0d7816 */ /* 0x000fe2000000000d */
[----:B------:R-:W0:Y:S01]  /*5cc0*/  @P3 S2R R5, SR_CgaCtaId ;  /* 0x0000000000053919 */ /* 0x000e220000008800 */
[----:B------:R-:W-:-:S04]  /*5cd0*/  @P3 MOV R4, 0x400 ;  /* 0x0000040000043802 */ /* 0x000fc80000000f00 */
[----:B0-----:R-:W-:Y:S01]  /*5ce0*/  @P3 LEA R6, R5, R4, 0x18 ;  /* 0x0000000405063211 */ /* 0x001fe200078ec0ff */
[----:B------:R-:W-:-:S03]  /*5cf0*/  IMAD.WIDE.U32 R4, R12, -0x77777777, RZ ;  /* 0x888888890c047825 */ /* 0x000fc600078e00ff */
[----:B------:R0:W-:Y:S01]  /*5d00*/  @P3 SYNCS.ARRIVE.TRANS64.A1T0 RZ, [R6+URZ+0x1f8], RZ ;  /* 0x0001f8ff06ff39a7 */ /* 0x0001e2000810003f */
[----:B------:R-:W-:Y:S02]  /*5d10*/  ISETP.GE.U32.AND P3, PT, R3, 0x1e, PT ;  /* 0x0000001e0300780c */ /* 0x000fe40003f66070 */
[----:B------:R-:W-:Y:S02]  /*5d20*/  SHF.R.U32.HI R7, RZ, 0x4, R5 ;  /* 0x00000004ff077819 */ /* 0x000fe40000011605 */
[----:B------:R-:W-:Y:S02]  /*5d30*/  SEL R5, RZ, 0x1, !P1 ;  /* 0x00000001ff057807 */ /* 0x000fe40004800000 */
[----:B------:R-:W-:Y:S01]  /*5d40*/  ISETP.GE.U32.AND P1, PT, R16, UR4, PT ;  /* 0x0000000410007c0c */ /* 0x000fe2000bf26070 */
[----:B------:R-:W-:Y:S01]  /*5d50*/  IMAD R12, R7, -0x1e, R12 ;  /* 0xffffffe2070c7824 */ /* 0x000fe200078e020c */
[----:B------:R-:W-:Y:S02]  /*5d60*/  LOP3.LUT R0, R0, R5, RZ, 0x3c, !PT ;  /* 0x0000000500007212 */ /* 0x000fe400078e3cff */
[----:B------:R-:W-:-:S02]  /*5d70*/  ISETP.GE.U32.AND.EX P1, PT, R17, UR5, PT, P1 ;  /* 0x0000000511007c0c */ /* 0x000fc4000bf26110 */
[----:B------:R-:W-:Y:S02]  /*5d80*/  PRMT R4, RZ, 0x7610, R4 ;  /* 0x00007610ff047816 */ /* 0x000fe40000000004 */
[----:B------:R-:W-:-:S09]  /*5d90*/  @P3 LOP3.LUT R0, R0, 0x1, R7, 0x78, !PT ;  /* 0x0000000100003812 */ /* 0x000fd200078e7807 */
[----:B0-----:R-:W-:Y:S05]  /*5da0*/  @P1 BRA `(.L_x_144) ;  /* 0x00000004004c1947 */ /* 0x001fea0003800000 */
[----:B------:R-:W-:Y:S01]  /*5db0*/  ULDC.64 UR4, c[0x0][0x628] ;  /* 0x00018a0000047ab9 */ /* 0x000fe20000000a00 */
[----:B------:R-:W0:Y:S01]  /*5dc0*/  S2R R15, SR_CTAID.X ;  /* 0x00000000000f7919 */ /* 0x000e220000002500 */
[----:B------:R-:W-:Y:S01]  /*5dd0*/  ISETP.NE.U32.AND P1, PT, RZ, UR4, PT ;  /* 0x00000004ff007c0c */ /* 0x000fe2000bf25070 */
[----:B------:R-:W-:Y:S01]  /*5de0*/  ULDC UR7, c[0x0][0x630] ;  /* 0x00018c0000077ab9 */ /* 0x000fe20000000800 */
[----:B------:R-:W-:Y:S01]  /*5df0*/  IMAD.MOV.U32 R4, RZ, RZ, R16 ;  /* 0x000000ffff047224 */ /* 0x000fe200078e0010 */
[----:B------:R-:W1:Y:S01]  /*5e00*/  S2R R14, SR_CTAID.Y ;  /* 0x00000000000e7919 */ /* 0x000e620000002600 */
[----:B------:R-:W-:Y:S01]  /*5e10*/  ISETP.NE.AND.EX P1, PT, RZ, UR5, PT, P1 ;  /* 0x00000005ff007c0c */ /* 0x000fe2000bf25310 */
[----:B------:R-:W-:-:S12]  /*5e20*/  IMAD.MOV.U32 R5, RZ, RZ, R17 ;  /* 0x000000ffff057224 */ /* 0x000fd800078e0011 */
[----:B------:R-:W-:Y:S05]  /*5e30*/  @!P1 BRA `(.L_x_145) ;  /* 0x0000000000289947 */ /* 0x000fea0003800000 */
[----:B------:R-:W-:Y:S02]  /*5e40*/  ULDC UR6, c[0x0][0x634] ;  /* 0x00018d0000067ab9 */ /* 0x000fe40000000800 */
[----:B------:R-:W-:-:S05]  /*5e50*/  IADD3 R9, P1, R16, UR6, RZ ;  /* 0x0000000610097c10 */ /* 0x000fca000ff3e0ff */
[----:B------:R-:W-:-:S04]  /*5e60*/  IMAD.X R19, RZ, RZ, R17, P1 ;  /* 0x000000ffff137224 */ /* 0x000fc800008e0611 */
[----:B------:R-:W-:-:S04]  /*5e70*/  IMAD.WIDE.U32 R6, R19, UR4, RZ ;  /* 0x0000000413067c25 */ /* 0x000fc8000f8e00ff */
[----:B------:R-:W-:-:S04]  /*5e80*/  IMAD.WIDE.U32 R6, P1, R9, UR5, R6 ;  /* 0x0000000509067c25 */ /* 0x000fc8000f820006 */
[----:B------:R-:W-:-:S04]  /*5e90*/  IMAD.WIDE.U32 R8, R9, UR4, RZ ;  /* 0x0000000409087c25 */ /* 0x000fc8000f8e00ff */
[----:B------:R-:W-:Y:S01]  /*5ea0*/  IMAD.X R5, RZ, RZ, RZ, P1 ;  /* 0x000000ffff057224 */ /* 0x000fe200008e06ff */
[----:B------:R-:W-:Y:S01]  /*5eb0*/  IADD3 RZ, P1, R9, R6, RZ ;  /* 0x0000000609ff7210 */ /* 0x000fe20007f3e0ff */
[----:B------:R-:W-:-:S04]  /*5ec0*/  IMAD.MOV.U32 R4, RZ, RZ, R7 ;  /* 0x000000ffff047224 */ /* 0x000fc800078e0007 */
[----:B------:R-:W-:-:S08]  /*5ed0*/  IMAD.WIDE.U32.X R4, R19, UR5, R4, P1 ;  /* 0x0000000513047c25 */ /* 0x000fd000088e0404 */
.L_x_145:
[--C-:B------:R-:W-:Y:S01]  /*5ee0*/  SHF.R.U64 R8, R4, UR7, R5.reuse ;  /* 0x0000000704087c19 */ /* 0x100fe20008001205 */
[----:B------:R-:W-:Y:S01]  /*5ef0*/  ULDC.64 UR4, c[0x0][0x620] ;  /* 0x0001880000047ab9 */ /* 0x000fe20000000a00 */
[----:B------:R-:W-:Y:S01]  /*5f00*/  SHF.R.U32.HI R4, RZ, UR7, R5 ;  /* 0x00000007ff047c19 */ /* 0x000fe20008011605 */
[----:B------:R-:W2:Y:S01]  /*5f10*/  LDC R24, c[0x0][0x144] ;  /* 0x00005100ff187b82 */ /* 0x000ea20000000800 */
[----:B------:R-:W-:Y:S01]  /*5f20*/  IADD3 R7, P1, RZ, -R8, RZ ;  /* 0x80000008ff077210 */ /* 0x000fe20007f3e0ff */
[----:B------:R-:W-:Y:S01]  /*5f30*/  ULDC.64 UR8, c[0x0][0x640] ;  /* 0x0001900000087ab9 */ /* 0x000fe20000000a00 */
[----:B0-----:R-:W-:Y:S01]  /*5f40*/  I2FP.F32.U32 R9, R15 ;  /* 0x0000000f00097245 */ /* 0x001fe20000201000 */
[----:B------:R-:W-:Y:S02]  /*5f50*/  ULDC UR6, c[0x0][0x608] ;  /* 0x0001820000067ab9 */ /* 0x000fe40000000800 */
[----:B------:R-:W-:Y:S01]  /*5f60*/  IMAD.X R4, RZ, RZ, ~R4, P1 ;  /* 0x000000ffff047224 */ /* 0x000fe200008e0e04 */
[----:B------:R-:W-:Y:S01]  /*5f70*/  ISETP.NE.U32.AND P1, PT, RZ, UR8, PT ;  /* 0x00000008ff007c0c */ /* 0x000fe2000bf25070 */
[----:B------:R-:W0:Y:S02]  /*5f80*/  LDC R21, c[0x0][0x148] ;  /* 0x00005200ff157b82 */ /* 0x000e240000000800 */
[----:B------:R-:W-:Y:S01]  /*5f90*/  IMAD R6, R4, UR4, RZ ;  /* 0x0000000404067c24 */ /* 0x000fe2000f8e02ff */
[----:B------:R-:W-:Y:S01]  /*5fa0*/  ISETP.NE.AND.EX P1, PT, RZ, UR9, PT, P1 ;  /* 0x00000009ff007c0c */ /* 0x000fe2000bf25310 */
[----:B------:R-:W-:Y:S01]  /*5fb0*/  IMAD.WIDE.U32 R4, R7, UR4, R16 ;  /* 0x0000000407047c25 */ /* 0x000fe2000f8e0010 */
[----:B------:R-:W-:-:S03]  /*5fc0*/  ULDC UR4, c[0x0][0x150] ;  /* 0x0000540000047ab9 */ /* 0x000fc60000000800 */
[----:B------:R-:W-:Y:S02]  /*5fd0*/  IMAD R7, R7, UR5, R6 ;  /* 0x0000000507077c24 */ /* 0x000fe4000f8e0206 */
[----:B------:R-:W-:Y:S01]  /*5fe0*/  FMUL R6, R9, UR4 ;  /* 0x0000000409067c20 */ /* 0x000fe20008400000 */
[----:B------:R-:W-:Y:S01]  /*5ff0*/  ULDC UR4, c[0x0][0x618] ;  /* 0x0001860000047ab9 */ /* 0x000fe20000000800 */
[----:B------:R-:W-:Y:S01]  /*6000*/  ULDC UR5, c[0x0][0x154] ;  /* 0x0000550000057ab9 */ /* 0x000fe20000000800 */
[----:B------:R-:W-:-:S03]  /*6010*/  IMAD.IADD R5, R5, 0x1, R7 ;  /* 0x0000000105057824 */ /* 0x000fc600078e0207 */
[----:B------:R-:W3:Y:S02]  /*6020*/  F2I.U32.TRUNC.NTZ R6, R6 ;  /* 0x0000000600067305 */ /* 0x000ee4000020f000 */
[----:B------:R-:W-:Y:S02]  /*6030*/  SHF.R.U64 R9, R4, UR4, R5 ;  /* 0x0000000404097c19 */ /* 0x000fe40008001205 */
[----:B-1----:R-:W-:-:S05]  /*6040*/  I2FP.F32.U32 R4, R14 ;  /* 0x0000000e00047245 */ /* 0x002fca0000201000 */
[----:B------:R-:W-:Y:S01]  /*6050*/  FMUL R22, R4, UR5 ;  /* 0x0000000504167c20 */ /* 0x000fe20008400000 */
[----:B------:R-:W-:Y:S01]  /*6060*/  SHF.R.U32.HI R4, RZ, UR4, R5 ;  /* 0x00000004ff047c19 */ /* 0x000fe20008011605 */
[----:B------:R-:W-:-:S03]  /*6070*/  ULDC UR4, c[0x0][0x658] ;  /* 0x0001960000047ab9 */ /* 0x000fc60000000800 */
[--C-:B------:R-:W-:Y:S01]  /*6080*/  SHF.R.U64 R20, R9, UR6, R4.reuse ;  /* 0x0000000609147c19 */ /* 0x100fe20008001204 */
[----:B------:R-:W1:Y:S01]  /*6090*/  F2I.U32.TRUNC.NTZ R22, R22 ;  /* 0x0000001600167305 */ /* 0x000e62000020f000 */
[----:B------:R-:W-:Y:S01]  /*60a0*/  SHF.R.U32.HI R5, RZ, UR6, R4 ;  /* 0x00000006ff057c19 */ /* 0x000fe20008011604 */
[----:B---3--:R-:W-:-:S03]  /*60b0*/  IMAD.MOV R6, RZ, RZ, -R6 ;  /* 0x000000ffff067224 */ /* 0x008fc600078e0a06 */
[----:B------:R-:W-:Y:S01]  /*60c0*/  SHF.R.U64 R19, R20, UR4, R5 ;  /* 0x0000000414137c19 */ /* 0x000fe20008001205 */
[----:B--2---:R-:W-:Y:S01]  /*60d0*/  IMAD R15, R24, R6, R15 ;  /* 0x00000006180f7224 */ /* 0x004fe200078e020f */
[----:B------:R-:W-:-:S03]  /*60e0*/  SHF.R.U32.HI R23, RZ, UR4, R5 ;  /* 0x00000004ff177c19 */ /* 0x000fc60008011605 */
[----:B------:R-:W-:Y:S02]  /*60f0*/  IMAD.MOV.U32 R4, RZ, RZ, R19 ;  /* 0x000000ffff047224 */ /* 0x000fe400078e0013 */
[----:B------:R-:W-:Y:S01]  /*6100*/  IMAD.MOV.U32 R5, RZ, RZ, R23 ;  /* 0x000000ffff057224 */ /* 0x000fe200078e0017 */
[----:B-1----:R-:W-:Y:S06]  /*6110*/  @!P1 BRA `(.L_x_146) ;  /* 0x0000000000289947 */ /* 0x002fec0003800000 */
[----:B------:R-:W-:Y:S02]  /*6120*/  ULDC UR4, c[0x0][0x64c] ;  /* 0x0001930000047ab9 */ /* 0x000fe40000000800 */
[----:B------:R-:W-:-:S05]  /*6130*/  IADD3 R5, P1, R19, UR4, RZ ;  /* 0x0000000413057c10 */ /* 0x000fca000ff3e0ff */
[----:B------:R-:W-:-:S04]  /*6140*/  IMAD.X R23, RZ, RZ, R23, P1 ;  /* 0x000000ffff177224 */ /* 0x000fc800008e0617 */
[----:B------:R-:W-:-:S04]  /*6150*/  IMAD.WIDE.U32 R6, R23, UR8, RZ ;  /* 0x0000000817067c25 */ /* 0x000fc8000f8e00ff */
[----:B------:R-:W-:-:S04]  /*6160*/  IMAD.WIDE.U32 R6, P1, R5, UR9, R6 ;  /* 0x0000000905067c25 */ /* 0x000fc8000f820006 */
[----:B------:R-:W-:-:S04]  /*6170*/  IMAD.WIDE.U32 R4, R5, UR8, RZ ;  /* 0x0000000805047c25 */ /* 0x000fc8000f8e00ff */
[----:B------:R-:W-:Y:S01]  /*6180*/  IMAD.MOV.U32 R4, RZ, RZ, R7 ;  /* 0x000000ffff047224 */ /* 0x000fe200078e0007 */
[----:B------:R-:W-:Y:S01]  /*6190*/  IADD3 RZ, P3, R5, R6, RZ ;  /* 0x0000000605ff7210 */ /* 0x000fe20007f7e0ff */
[----:B------:R-:W-:-:S04]  /*61a0*/  IMAD.X R5, RZ, RZ, RZ, P1 ;  /* 0x000000ffff057224 */ /* 0x000fc800008e06ff */
[----:B------:R-:W-:-:S08]  /*61b0*/  IMAD.WIDE.U32.X R4, R23, UR9, R4, P3 ;  /* 0x0000000917047c25 */ /* 0x000fd000098e0404 */
.L_x_146:
[----:B------:R-:W-:Y:S01]  /*61c0*/  ISETP.NE.AND P1, PT, R2, 0x1, PT ;  /* 0x000000010200780c */ /* 0x000fe20003f25270 */
[----:B------:R-:W-:Y:S01]  /*61d0*/  ULDC UR4, c[0x0][0x648] ;  /* 0x0001920000047ab9 */ /* 0x000fe20000000800 */
[----:B------:R-:W-:Y:S01]  /*61e0*/  LOP3.LUT R20, R20, UR16, RZ, 0xc0, !PT ;  /* 0x0000001014147c12 */ /* 0x000fe2000f8ec0ff */
[----:B------:R-:W-:Y:S01]  /*61f0*/  IMAD.MOV R22, RZ, RZ, -R22 ;  /* 0x000000ffff167224 */ /* 0x000fe200078e0a16 */
[----:B------:R-:W-:Y:S01]  /*6200*/  SHF.R.U64 R5, R4, UR4, R5 ;  /* 0x0000000404057c19 */ /* 0x000fe20008001205 */
[----:B------:R-:W-:Y:S01]  /*6210*/  ULDC UR4, c[0x0][0x638] ;  /* 0x00018e0000047ab9 */ /* 0x000fe20000000800 */
[----:B------:R-:W-:Y:S01]  /*6220*/  LOP3.LUT R6, R9, UR15, RZ, 0xc0, !PT ;  /* 0x0000000f09067c12 */ /* 0x000fe2000f8ec0ff */
[----:B------:R-:W-:Y:S02]  /*6230*/  ULDC UR5, c[0x0][0x610] ;  /* 0x0001840000057ab9 */ /* 0x000fe40000000800 */
[----:B------:R-:W-:Y:S02]  /*6240*/  IMAD.MOV R4, RZ, RZ, -R5 ;  /* 0x000000ffff047224 */ /* 0x000fe400078e0a05 */
[----:B------:R-:W-:-:S02]  /*6250*/  IMAD R20, R5, UR17, R20 ;  /* 0x0000001105147c24 */ /* 0x000fc4000f8e0214 */
[----:B0-----:R-:W-:Y:S02]  /*6260*/  @P1 IMAD R15, R21, R22, R14 ;  /* 0x00000016150f1224 */ /* 0x001fe400078e020e */
[----:B------:R-:W-:Y:S01]  /*6270*/  IMAD R19, R4, UR4, R19 ;  /* 0x0000000404137c24 */ /* 0x000fe2000f8e0213 */
[----:B------:R-:W-:Y:S01]  /*6280*/  ULDC UR4, c[0x0][0x600] ;  /* 0x0001800000047ab9 */ /* 0x000fe20000000800 */
[----:B------:R-:W-:Y:S02]  /*6290*/  IMAD R15, R20, UR5, R15 ;  /* 0x00000005140f7c24 */ /* 0x000fe4000f8e020f */
[----:B------:R-:W-:Y:S02]  /*62a0*/  IMAD R6, R19, UR4, R6 ;  /* 0x0000000413067c24 */ /* 0x000fe4000f8e0206 */
[----:B------:R-:W-:-:S03]  /*62b0*/  IMAD.MOV.U32 R4, RZ, RZ, 0x1 ;  /* 0x00000001ff047424 */ /* 0x000fc600078e00ff */
[----:B------:R-:W-:Y:S02]  /*62c0*/  SEL R20, R6, R15, !P1 ;  /* 0x0000000f06147207 */ /* 0x000fe40004800000 */
[----:B------:R-:W-:-:S07]  /*62d0*/  SEL R19, R15, R6, !P1 ;  /* 0x000000060f137207 */ /* 0x000fce0004800000 */
.L_x_144:
[----:B------:R-:W-:Y:S05]  /*62e0*/  BSYNC B1 ;  /* 0x0000000000017941 */ /* 0x000fea0003800000 */
.L_x_143:
[----:B------:R-:W-:-:S13]  /*62f0*/  LOP3.LUT P1, RZ, R4, 0xff, RZ, 0xc0, !PT ;  /* 0x000000ff04ff7812 */ /* 0x000fda000782c0ff */
[----:B------:R-:W-:Y:S05]  /*6300*/  @P1 BRA `(.L_x_147) ;  /* 0xfffffff4004c1947 */ /* 0x000fea000383ffff */
[----:B------:R-:W-:Y:S05]  /*6310*/  BSYNC B0 ;  /* 0x0000000000007941 */ /* 0x000fea0003800000 */
.L_x_135:
[----:B------:R-:W-:-:S03]  /*6320*/  UMOV UR4, 0xffffffff ;  /* 0xffffffff00047882 */ /* 0x000fc60000000000 */
[----:B------:R-:W-:Y:S05]  /*6330*/  BRA.DIV UR4, `(.L_x_148) ;  /* 0x0000001204c07947 */ /* 0x000fea000b800000 */
[----:B------:R-:W-:-:S13]  /*6340*/  ELECT P6, URZ, PT ;  /* 0x00000000003f782f */ /* 0x000fda00038c0000 */
.L_x_188:
[----:B------:R-:W-:Y:S04]  /*6350*/  BSSY B0, `(.L_x_149) ;  /* 0x0000115000007945 */ /* 0x000fe80003800000 */
[----:B------:R-:W-:Y:S05]  /*6360*/  @!P6 BRA `(.L_x_150) ;  /* 0x00000010004ce947 */ /* 0x000fea0003800000 */
[----:B------:R-:W-:-:S04]  /*6370*/  LOP3.LUT R18, R18, 0x2, RZ, 0xfc, !PT ;  /* 0x0000000212127812 */ /* 0x000fc800078efcff */
[----:B------:R-:W-:-:S13]  /*6380*/  ISETP.NE.AND P0, PT, R18, 0x3, PT ;  /* 0x000000031200780c */ /* 0x000fda0003f05270 */
[----:B------:R-:W-:Y:S05]  /*6390*/  @!P0 BRA `(.L_x_151) ;  /* 0x0000000000048947 */ /* 0x000fea0003800000 */
[----:B------:R-:W-:Y:S01]  /*63a0*/  BPT.TRAP 0x1 ;  /* 0x000000040000795c */ /* 0x000fe20000300000 */
.L_x_151:
[----:B------:R-:W0:Y:S01]  /*63b0*/  S2R R3, SR_CgaCtaId ;  /* 0x0000000000037919 */ /* 0x000e220000008800 */
[----:B------:R-:W-:-:S04]  /*63c0*/  MOV R2, 0x400 ;  /* 0x0000040000027802 */ /* 0x000fc80000000f00 */
[----:B0-----:R-:W-:Y:S02]  /*63d0*/  LEA R3, R3, R2, 0x18 ;  /* 0x0000000203037211 */ /* 0x001fe400078ec0ff */
[----:B------:R-:W-:-:S03]  /*63e0*/  SHF.L.U32 R2, R0, 0x1f, RZ ;  /* 0x0000001f00027819 */ /* 0x000fc600000006ff */
[----:B------:R-:W-:-:S04]  /*63f0*/  VIADD R3, R3, 0xf0 ;  /* 0x000000f003037836 */ /* 0x000fc80000000000 */
[C---:B------:R-:W-:Y:S02]  /*6400*/  IMAD R7, R12.reuse, 0x8, R3 ;  /* 0x000000080c077824 */ /* 0x040fe400078e0203 */
[----:B------:R-:W-:Y:S02]  /*6410*/  VIADD R12, R12, 0x1 ;  /* 0x000000010c0c7836 */ /* 0x000fe40000000000 */
[----:B------:R-:W0:Y:S03]  /*6420*/  SYNCS.PHASECHK.TRANS64.TRYWAIT P0, [R7+URZ], R2 ;  /* 0x00000002070075a7 */ /* 0x000e26000800017f */
[----:B------:R-:W-:-:S04]  /*6430*/  ISETP.NE.AND P1, PT, R12, 0x1e, PT ;  /* 0x0000001e0c00780c */ /* 0x000fc80003f25270 */
[----:B------:R-:W-:Y:S02]  /*6440*/  SEL R5, RZ, 0x1, P1 ;  /* 0x00000001ff057807 */ /* 0x000fe40000800000 */
[----:B------:R-:W-:Y:S02]  /*6450*/  SEL R12, R12, RZ, P1 ;  /* 0x000000ff0c0c7207 */ /* 0x000fe40000800000 */
[----:B------:R-:W-:-:S03]  /*6460*/  LOP3.LUT R5, R0, R5, RZ, 0x3c, !PT ;  /* 0x0000000500057212 */ /* 0x000fc600078e3cff */
[----:B------:R-:W-:Y:S01]  /*6470*/  IMAD R9, R12, 0x8, R3 ;  /* 0x000000080c097824 */ /* 0x000fe200078e0203 */
[----:B------:R-:W-:Y:S01]  /*6480*/  SHF.L.U32 R4, R5, 0x1f, RZ ;  /* 0x0000001f05047819 */ /* 0x000fe200000006ff */
[----:B0-----:R-:W-:Y:S06]  /*6490*/  @!P0 BRA `(.L_x_152) ;  /* 0x0000001000888947 */ /* 0x001fec0003800000 */
.L_x_189:
[----:B------:R-:W1:Y:S01]  /*64a0*/  SYNCS.PHASECHK.TRANS64.TRYWAIT P0, [R9+URZ], R4 ;  /* 0x00000004090075a7 */ /* 0x000e62000800017f */
[----:B------:R-:W-:-:S05]  /*64b0*/  VIADD R0, R12, 0x1 ;  /* 0x000000010c007836 */ /* 0x000fca0000000000 */
[----:B------:R-:W-:-:S04]  /*64c0*/  ISETP.NE.AND P1, PT, R0, 0x1e, PT ;  /* 0x0000001e0000780c */ /* 0x000fc80003f25270 */
[----:B0-----:R-:W-:Y:S02]  /*64d0*/  SEL R2, RZ, 0x1, P1 ;  /* 0x00000001ff027807 */ /* 0x001fe40000800000 */
[----:B------:R-:W-:Y:S02]  /*64e0*/  SEL R0, R0, RZ, P1 ;  /* 0x000000ff00007207 */ /* 0x000fe40000800000 */
[----:B------:R-:W-:-:S03]  /*64f0*/  LOP3.LUT R7, R5, R2, RZ, 0x3c, !PT ;  /* 0x0000000205077212 */ /* 0x000fc600078e3cff */
[----:B------:R-:W-:Y:S01]  /*6500*/  IMAD R6, R0, 0x8, R3 ;  /* 0x0000000800067824 */ /* 0x000fe200078e0203 */
[----:B------:R-:W-:Y:S01]  /*6510*/  SHF.L.U32 R5, R7, 0x1f, RZ ;  /* 0x0000001f07057819 */ /* 0x000fe200000006ff */
[----:B-1----:R-:W-:Y:S06]  /*6520*/  @!P0 BRA `(.L_x_153) ;  /* 0x0000001000788947 */ /* 0x002fec0003800000 */
.L_x_190:
[----:B------:R-:W1:Y:S01]  /*6530*/  SYNCS.PHASECHK.TRANS64.TRYWAIT P0, [R6+URZ], R5 ;  /* 0x00000005060075a7 */ /* 0x000e62000800017f */
[----:B------:R-:W-:-:S05]  /*6540*/  VIADD R0, R0, 0x1 ;  /* 0x0000000100007836 */ /* 0x000fca0000000000 */
[----:B------:R-:W-:-:S04]  /*6550*/  ISETP.NE.AND P1, PT, R0, 0x1e, PT ;  /* 0x0000001e0000780c */ /* 0x000fc80003f25270 */
[----:B------:R-:W-:Y:S02]  /*6560*/  SEL R2, RZ, 0x1, P1 ;  /* 0x00000001ff027807 */ /* 0x000fe40000800000 */
[----:B------:R-:W-:Y:S02]  /*6570*/  SEL R0, R0, RZ, P1 ;  /* 0x000000ff00007207 */ /* 0x000fe40000800000 */
[----:B------:R-:W-:-:S03]  /*6580*/  LOP3.LUT R7, R7, R2, RZ, 0x3c, !PT ;  /* 0x0000000207077212 */ /* 0x000fc600078e3cff */
[----:B0-----:R-:W-:Y:S01]  /*6590*/  IMAD R9, R0, 0x8, R3 ;  /* 0x0000000800097824 */ /* 0x001fe200078e0203 */
[----:B------:R-:W-:Y:S01]  /*65a0*/  SHF.L.U32 R4, R7, 0x1f, RZ ;  /* 0x0000001f07047819 */ /* 0x000fe200000006ff */
[----:B-1----:R-:W-:Y:S06]  /*65b0*/  @!P0 BRA `(.L_x_154) ;  /* 0x0000001000688947 */ /* 0x002fec0003800000 */
.L_x_191:
        /* <DEDUP_REMOVED lines=9> */
.L_x_192:
        /* <DEDUP_REMOVED lines=9> */
.L_x_193:
        /* <DEDUP_REMOVED lines=9> */
.L_x_194:
        /* <DEDUP_REMOVED lines=9> */
.L_x_195:
        /* <DEDUP_REMOVED lines=9> */
.L_x_196:
        /* <DEDUP_REMOVED lines=9> */
.L_x_197:
        /* <DEDUP_REMOVED lines=9> */
.L_x_198:
        /* <DEDUP_REMOVED lines=9> */
.L_x_199:
        /* <DEDUP_REMOVED lines=9> */
.L_x_200:
        /* <DEDUP_REMOVED lines=9> */
.L_x_201:
        /* <DEDUP_REMOVED lines=9> */
.L_x_202:
        /* <DEDUP_REMOVED lines=9> */
.L_x_203:
        /* <DEDUP_REMOVED lines=9> */
.L_x_204:
        /* <DEDUP_REMOVED lines=9> */
.L_x_205:
        /* <DEDUP_REMOVED lines=9> */
.L_x_206:
        /* <DEDUP_REMOVED lines=9> */
.L_x_207:
        /* <DEDUP_REMOVED lines=9> */
.L_x_208:
        /* <DEDUP_REMOVED lines=9> */
.L_x_209:
        /* <DEDUP_REMOVED lines=9> */
.L_x_210:
        /* <DEDUP_REMOVED lines=9> */
.L_x_211:
        /* <DEDUP_REMOVED lines=9> */
.L_x_212:
        /* <DEDUP_REMOVED lines=9> */
.L_x_213:
        /* <DEDUP_REMOVED lines=9> */
.L_x_214:
        /* <DEDUP_REMOVED lines=9> */
.L_x_215:
        /* <DEDUP_REMOVED lines=9> */
.L_x_216:
[----:B------:R-:W1:Y:S01]  /*73d0*/  SYNCS.PHASECHK.TRANS64.TRYWAIT P0, [R6+URZ], R5 ;  /* 0x00000005060075a7 */ /* 0x000e62000800017f */
[----:B------:R-:W-:-:S05]  /*73e0*/  VIADD R0, R0, 0x1 ;  /* 0x0000000100007836 */ /* 0x000fca0000000000 */
[----:B------:R-:W-:-:S04]  /*73f0*/  ISETP.NE.AND P1, PT, R0, 0x1e, PT ;  /* 0x0000001e0000780c */ /* 0x000fc80003f25270 */
[----:B------:R-:W-:Y:S02]  /*7400*/  SEL R2, RZ, 0x1, P1 ;  /* 0x00000001ff027807 */ /* 0x000fe40000800000 */
[----:B------:R-:W-:Y:S02]  /*7410*/  SEL R0, R0, RZ, P1 ;  /* 0x000000ff00007207 */ /* 0x000fe40000800000 */
[----:B------:R-:W-:Y:S01]  /*7420*/  LOP3.LUT R2, R7, R2, RZ, 0x3c, !PT ;  /* 0x0000000207027212 */ /* 0x000fe200078e3cff */
[----:B-1----:R-:W-:Y:S06]  /*7430*/  @!P0 BRA `(.L_x_180) ;  /* 0x0000000800d08947 */ /* 0x002fec0003800000 */
.L_x_217:
[----:B------:R-:W-:Y:S01]  /*7440*/  IMAD R3, R0, 0x8, R3 ;  /* 0x0000000800037824 */ /* 0x000fe200078e0203 */
[----:B------:R-:W-:-:S07]  /*7450*/  SHF.L.U32 R0, R2, 0x1f, RZ ;  /* 0x0000001f02007819 */ /* 0x000fce00000006ff */
.L_x_181:
[----:B--2---:R2:W3:Y:S02]  /*7460*/  SYNCS.PHASECHK.TRANS64.TRYWAIT P0, [R3+URZ], R0 ;  /* 0x00000000030075a7 */ /* 0x0044e4000800017f */
[----:B---3--:R-:W-:Y:S05]  /*7470*/  @!P0 NANOSLEEP.SYNCS 0x989680 ;  /* 0x009896800000895d */ /* 0x008fea0003900000 */
[----:B------:R-:W3:Y:S02]  /*7480*/  @!P0 SYNCS.PHASECHK.TRANS64 P0, [R3+URZ], R0 ;  /* 0x00000000030085a7 */ /* 0x000ee4000800007f */
[----:B---3--:R-:W-:Y:S05]  /*7490*/  @!P0 BRA `(.L_x_181) ;  /* 0xfffffffc00f08947 */ /* 0x008fea000383ffff */
.L_x_150:
[----:B------:R-:W-:Y:S05]  /*74a0*/  BSYNC B0 ;  /* 0x0000000000007941 */ /* 0x000fea0003800000 */
.L_x_149:
[----:B------:R-:W-:Y:S05]  /*74b0*/  EXIT ;  /* 0x000000000000794d */ /* 0x000fea0003800000 */
.L_x_18:
[----:B-1----:R1:W2:Y:S02]  /*74c0*/  SYNCS.PHASECHK.TRANS64.TRYWAIT P1, [R3+URZ], R0 ;  /* 0x00000000030075a7 */ /* 0x0022a4000802017f */
[----:B--2---:R-:W-:Y:S05]  /*74d0*/  @!P1 NANOSLEEP.SYNCS 0x989680 ;  /* 0x009896800000995d */ /* 0x004fea0003900000 */
[----:B------:R-:W2:Y:S02]  /*74e0*/  @!P1 SYNCS.PHASECHK.TRANS64 P1, [R3+URZ], R0 ;  /* 0x00000000030095a7 */ /* 0x000ea4000802007f */
[----:B--2---:R-:W-:Y:S05]  /*74f0*/  @!P1 BRA `(.L_x_18) ;  /* 0xfffffffc00f09947 */ /* 0x004fea000383ffff */
[----:B------:R-:W-:Y:S05]  /*7500*/  BRA `(.L_x_17) ;  /* 0xffffffa000b07947 */ /* 0x000fea000383ffff */
.L_x_23:
[----:B-1----:R-:W-:-:S04]  /*7510*/  IMAD.U32 R4, RZ, RZ, UR7 ;  /* 0x00000007ff047e24 */ /* 0x002fc8000f8e00ff */
[----:B------:R1:W2:Y:S03]  /*7520*/  SYNCS.PHASECHK.TRANS64.TRYWAIT P1, [R4+URZ], R3 ;  /* 0x00000003040075a7 */ /* 0x0002a6000802017f */
[----:B--2---:R-:W-:Y:S05]  /*7530*/  @!P1 NANOSLEEP.SYNCS 0x989680 ;  /* 0x009896800000995d */ /* 0x004fea0003900000 */
[----:B------:R-:W2:Y:S02]  /*7540*/  @!P1 SYNCS.PHASECHK.TRANS64 P1, [R4+URZ], R3 ;  /* 0x00000003040095a7 */ /* 0x000ea4000802007f */
[----:B--2---:R-:W-:Y:S05]  /*7550*/  @!P1 BRA `(.L_x_23) ;  /* 0xfffffffc00ec9947 */ /* 0x004fea000383ffff */
[----:B------:R-:W-:Y:S05]  /*7560*/  BRA `(.L_x_22) ;  /* 0xffffffa400987947 */ /* 0x000fea000383ffff */
.L_x_136:
[----:B------:R-:W-:Y:S01]  /*7570*/  BSSY B1, `(.L_x_182) ;  /* 0x0000006000017945 */ /* 0x000fe20003800000 */
[----:B------:R-:W-:-:S07]  /*7580*/  IMAD.MOV.U32 R15, RZ, RZ, -0x1 ;  /* 0xffffffffff0f7424 */ /* 0x000fce00078e00ff */
[----:B------:R-:W-:Y:S05]  /*7590*/  WARPSYNC.COLLECTIVE R15, `(.L_x_183) ;  /* 0x000000000f0c7348 */ /* 0x000fea0003c00000 */
[----:B------:R-:W-:Y:S02]  /*75a0*/  ELECT P6, UR62, PT ;  /* 0x00000000003e782f */ /* 0x000fe400038c0000 */
[----:B------:R-:W-:Y:S01]  /*75b0*/  MOV R14, UR62 ;  /* 0x0000003e000e7c02 */ /* 0x000fe20008000f00 */
[----:B------:R-:W-:Y:S10]  /*75c0*/  ENDCOLLECTIVE ;  /* 0x000000000000791b */ /* 0x000ff40003800000 */
.L_x_183:
[----:B------:R-:W-:Y:S05]  /*75d0*/  BSYNC B1 ;  /* 0x0000000000017941 */ /* 0x000fea0003800000 */
.L_x_182:
[----:B------:R-:W-:Y:S05]  /*75e0*/  BRA `(.L_x_184) ;  /* 0xffffffe000a07947 */ /* 0x000fea000383ffff */
.L_x_139:
[----:B0-----:R0:W1:Y:S02]  /*75f0*/  SYNCS.PHASECHK.TRANS64.TRYWAIT P1, [R14+URZ+0xf0], R7 ;  /* 0x0000f0070e0075a7 */ /* 0x001064000802017f */
[----:B-1----:R-:W-:Y:S05]  /*7600*/  @!P1 NANOSLEEP.SYNCS 0x989680 ;  /* 0x009896800000995d */ /* 0x002fea0003900000 */
[----:B------:R-:W1:Y:S02]  /*7610*/  @!P1 SYNCS.PHASECHK.TRANS64 P1, [R14+URZ+0xf0], R7 ;  /* 0x0000f0070e0095a7 */ /* 0x000e64000802007f */
[----:B-1----:R-:W-:Y:S05]  /*7620*/  @!P1 BRA `(.L_x_139) ;  /* 0xfffffffc00f09947 */ /* 0x002fea000383ffff */
[----:B------:R-:W-:Y:S05]  /*7630*/  BRA `(.L_x_185) ;  /* 0xffffffe000d47947 */ /* 0x000fea000383ffff */
.L_x_148:
[----:B------:R-:W-:Y:S01]  /*7640*/  BSSY B0, `(.L_x_186) ;  /* 0x0000006000007945 */ /* 0x000fe20003800000 */
[----:B------:R-:W-:-:S07]  /*7650*/  IMAD.MOV.U32 R15, RZ, RZ, -0x1 ;  /* 0xffffffffff0f7424 */ /* 0x000fce00078e00ff */
[----:B------:R-:W-:Y:S05]  /*7660*/  WARPSYNC.COLLECTIVE R15, `(.L_x_187) ;  /* 0x000000000f0c7348 */ /* 0x000fea0003c00000 */
[----:B------:R-:W-:Y:S02]  /*7670*/  ELECT P6, UR62, PT ;  /* 0x00000000003e782f */ /* 0x000fe400038c0000 */
[----:B------:R-:W-:Y:S01]  /*7680*/  MOV R14, UR62 ;  /* 0x0000003e000e7c02 */ /* 0x000fe20008000f00 */
[----:B------:R-:W-:Y:S10]  /*7690*/  ENDCOLLECTIVE ;  /* 0x000000000000791b */ /* 0x000ff40003800000 */
.L_x_187:
[----:B------:R-:W-:Y:S05]  /*76a0*/  BSYNC B0 ;  /* 0x0000000000007941 */ /* 0x000fea0003800000 */
.L_x_186:
[----:B------:R-:W-:Y:S05]  /*76b0*/  BRA `(.L_x_188) ;  /* 0xffffffec00247947 */ /* 0x000fea000383ffff */
.L_x_152:
[----:B0-----:R0:W1:Y:S02]  /*76c0*/  SYNCS.PHASECHK.TRANS64.TRYWAIT P0, [R7+URZ], R2 ;  /* 0x00000002070075a7 */ /* 0x001064000800017f */
[----:B-1----:R-:W-:Y:S05]  /*76d0*/  @!P0 NANOSLEEP.SYNCS 0x989680 ;  /* 0x009896800000895d */ /* 0x002fea0003900000 */
[----:B------:R-:W1:Y:S02]  /*76e0*/  @!P0 SYNCS.PHASECHK.TRANS64 P0, [R7+URZ], R2 ;  /* 0x00000002070085a7 */ /* 0x000e64000800007f */
[----:B-1----:R-:W-:Y:S05]  /*76f0*/  @!P0 BRA `(.L_x_152) ;  /* 0xfffffffc00f08947 */ /* 0x002fea000383ffff */
[----:B------:R-:W-:Y:S05]  /*7700*/  BRA `(.L_x_189) ;  /* 0xffffffec00647947 */ /* 0x000fea000383ffff */
.L_x_153:
[----:B0-----:R0:W1:Y:S02]  /*7710*/  SYNCS.PHASECHK.TRANS64.TRYWAIT P0, [R9+URZ], R4 ;  /* 0x00000004090075a7 */ /* 0x001064000800017f */
[----:B-1----:R-:W-:Y:S05]  /*7720*/  @!P0 NANOSLEEP.SYNCS 0x989680 ;  /* 0x009896800000895d */ /* 0x002fea0003900000 */
[----:B------:R-:W1:Y:S02]  /*7730*/  @!P0 SYNCS.PHASECHK.TRANS64 P0, [R9+URZ], R4 ;  /* 0x00000004090085a7 */ /* 0x000e64000800007f */
[----:B-1----:R-:W-:Y:S05]  /*7740*/  @!P0 BRA `(.L_x_153) ;  /* 0xfffffffc00f08947 */ /* 0x002fea000383ffff */
[----:B------:R-:W-:Y:S05]  /*7750*/  BRA `(.L_x_190) ;  /* 0xffffffec00747947 */ /* 0x000fea000383ffff */
.L_x_154:
[----:B0-----:R0:W1:Y:S02]  /*7760*/  SYNCS.PHASECHK.TRANS64.TRYWAIT P0, [R6+URZ], R5 ;  /* 0x00000005060075a7 */ /* 0x001064000800017f */
[----:B-1----:R-:W-:Y:S05]  /*7770*/  @!P0 NANOSLEEP.SYNCS 0x989680 ;  /* 0x009896800000895d */ /* 0x002fea0003900000 */
[----:B------:R-:W1:Y:S02]  /*7780*/  @!P0 SYNCS.PHASECHK.TRANS64 P0, [R6+URZ], R5 ;  /* 0x00000005060085a7 */ /* 0x000e64000800007f */
[----:B-1----:R-:W-:Y:S05]  /*7790*/  @!P0 BRA `(.L_x_154) ;  /* 0xfffffffc00f08947 */ /* 0x002fea000383ffff */
[----:B------:R-:W-:Y:S05]  /*77a0*/  BRA `(.L_x_191) ;  /* 0xffffffec00847947 */ /* 0x000fea000383ffff */
.L_x_155:
[----:B0-----:R0:W1:Y:S02]  /*77b0*/  SYNCS.PHASECHK.TRANS64.TRYWAIT P0, [R9+URZ], R4 ;  /* 0x00000004090075a7 */ /* 0x001064000800017f */
[----:B-1----:R-:W-:Y:S05]  /*77c0*/  @!P0 NANOSLEEP.SYNCS 0x989680 ;  /* 0x009896800000895d */ /* 0x002fea0003900000 */
[----:B------:R-:W1:Y:S02]  /*77d0*/  @!P0 SYNCS.PHASECHK.TRANS64 P0, [R9+URZ], R4 ;  /* 0x00000004090085a7 */ /* 0x000e64000800007f */
[----:B-1----:R-:W-:Y:S05]  /*77e0*/  @!P0 BRA `(.L_x_155) ;  /* 0xfffffffc00f08947 */ /* 0x002fea000383ffff */
[----:B------:R-:W-:Y:S05]  /*77f0*/  BRA `(.L_x_192) ;  /* 0xffffffec00947947 */ /* 0x000fea000383ffff */
.L_x_156:
[----:B0-----:R0:W1:Y:S02]  /*7800*/  SYNCS.PHASECHK.TRANS64.TRYWAIT P0, [R6+URZ], R5 ;  /* 0x00000005060075a7 */ /* 0x001064000800017f */
[----:B-1----:R-:W-:Y:S05]  /*7810*/  @!P0 NANOSLEEP.SYNCS 0x989680 ;  /* 0x009896800000895d */ /* 0x002fea0003900000 */
[----:B------:R-:W1:Y:S02]  /*7820*/  @!P0 SYNCS.PHASECHK.TRANS64 P0, [R6+URZ], R5 ;  /* 0x00000005060085a7 */ /* 0x000e64000800007f */
[----:B-1----:R-:W-:Y:S05]  /*7830*/  @!P0 BRA `(.L_x_156) ;  /* 0xfffffffc00f08947 */ /* 0x002fea000383ffff */
[----:B------:R-:W-:Y:S05]  /*7840*/  BRA `(.L_x_193) ;  /* 0xffffffec00a47947 */ /* 0x000fea000383ffff */
.L_x_157:
[----:B0-----:R0:W1:Y:S02]  /*7850*/  SYNCS.PHASECHK.TRANS64.TRYWAIT P0, [R9+URZ], R4 ;  /* 0x00000004090075a7 */ /* 0x001064000800017f */
[----:B-1----:R-:W-:Y:S05]  /*7860*/  @!P0 NANOSLEEP.SYNCS 0x989680 ;  /* 0x009896800000895d */ /* 0x002fea0003900000 */
[----:B------:R-:W1:Y:S02]  /*7870*/  @!P0 SYNCS.PHASECHK.TRANS64 P0, [R9+URZ], R4 ;  /* 0x00000004090085a7 */ /* 0x000e64000800007f */
[----:B-1----:R-:W-:Y:S05]  /*7880*/  @!P0 BRA `(.L_x_157) ;  /* 0xfffffffc00f08947 */ /* 0x002fea000383ffff */
[----:B------:R-:W-:Y:S05]  /*7890*/  BRA `(.L_x_194) ;  /* 0xffffffec00b47947 */ /* 0x000fea000383ffff */
.L_x_158:
[----:B0-----:R0:W1:Y:S02]  /*78a0*/  SYNCS.PHASECHK.TRANS64.TRYWAIT P0, [R6+URZ], R5 ;  /* 0x00000005060075a7 */ /* 0x001064000800017f */
[----:B-1----:R-:W-:Y:S05]  /*78b0*/  @!P0 NANOSLEEP.SYNCS 0x989680 ;  /* 0x009896800000895d */ /* 0x002fea0003900000 */
[----:B------:R-:W1:Y:S02]  /*78c0*/  @!P0 SYNCS.PHASECHK.TRANS64 P0, [R6+URZ], R5 ;  /* 0x00000005060085a7 */ /* 0x000e64000800007f */
[----:B-1----:R-:W-:Y:S05]  /*78d0*/  @!P0 BRA `(.L_x_158) ;  /* 0xfffffffc00f08947 */ /* 0x002fea000383ffff */
[----:B------:R-:W-:Y:S05]  /*78e0*/  BRA `(.L_x_195) ;  /* 0xffffffec00c47947 */ /* 0x000fea000383ffff */
.L_x_159:
[----:B0-----:R0:W1:Y:S02]  /*78f0*/  SYNCS.PHASECHK.TRANS64.TRYWAIT P0, [R9+URZ], R4 ;  /* 0x00000004090075a7 */ /* 0x001064000800017f */
[----:B-1----:R-:W-:Y:S05]  /*7900*/  @!P0 NANOSLEEP.SYNCS 0x989680 ;  /* 0x009896800000895d */ /* 0x002fea0003900000 */
[----:B------:R-:W1:Y:S02]  /*7910*/  @!P0 SYNCS.PHASECHK.TRANS64 P0, [R9+URZ], R4 ;  /* 0x00000004090085a7 */ /* 0x000e64000800007f */
[----:B-1----:R-:W-:Y:S05]  /*7920*/  @!P0 BRA `(.L_x_159) ;  /* 0xfffffffc00f08947 */ /* 0x002fea000383ffff */
[----:B------:R-:W-:Y:S05]  /*7930*/  BRA `(.L_x_196) ;  /* 0xffffffec00d47947 */ /* 0x000fea000383ffff */
.L_x_160:
[----:B0-----:R0:W1:Y:S02]  /*7940*/  SYNCS.PHASECHK.TRANS64.TRYWAIT P0, [R6+URZ], R5 ;  /* 0x00000005060075a7 */ /* 0x001064000800017f */
[----:B-1----:R-:W-:Y:S05]  /*7950*/  @!P0 NANOSLEEP.SYNCS 0x989680 ;  /* 0x009896800000895d */ /* 0x002fea0003900000 */
[----:B------:R-:W1:Y:S02]  /*7960*/  @!P0 SYNCS.PHASECHK.TRANS64 P0, [R6+URZ], R5 ;  /* 0x00000005060085a7 */ /* 0x000e64000800007f */
[----:B-1----:R-:W-:Y:S05]  /*7970*/  @!P0 BRA `(.L_x_160) ;  /* 0xfffffffc00f08947 */ /* 0x002fea000383ffff */
[----:B------:R-:W-:Y:S05]  /*7980*/  BRA `(.L_x_197) ;  /* 0xffffffec00e47947 */ /* 0x000fea000383ffff */
.L_x_161:
[----:B0-----:R0:W1:Y:S02]  /*7990*/  SYNCS.PHASECHK.TRANS64.TRYWAIT P0, [R9+URZ], R4 ;  /* 0x00000004090075a7 */ /* 0x001064000800017f */
[----:B-1----:R-:W-:Y:S05]  /*79a0*/  @!P0 NANOSLEEP.SYNCS 0x989680 ;  /* 0x009896800000895d */ /* 0x002fea0003900000 */
[----:B------:R-:W1:Y:S02]  /*79b0*/  @!P0 SYNCS.PHASECHK.TRANS64 P0, [R9+URZ], R4 ;  /* 0x00000004090085a7 */ /* 0x000e64000800007f */
[----:B-1----:R-:W-:Y:S05]  /*79c0*/  @!P0 BRA `(.L_x_161) ;  /* 0xfffffffc00f08947 */ /* 0x002fea000383ffff */
[----:B------:R-:W-:Y:S05]  /*79d0*/  BRA `(.L_x_198) ;  /* 0xffffffec00f47947 */ /* 0x000fea000383ffff */
.L_x_162:
[----:B0-----:R0:W1:Y:S02]  /*79e0*/  SYNCS.PHASECHK.TRANS64.TRYWAIT P0, [R6+URZ], R5 ;  /* 0x00000005060075a7 */ /* 0x001064000800017f */
[----:B-1----:R-:W-:Y:S05]  /*79f0*/  @!P0 NANOSLEEP.SYNCS 0x989680 ;  /* 0x009896800000895d */ /* 0x002fea0003900000 */
[----:B------:R-:W1:Y:S02]  /*7a00*/  @!P0 SYNCS.PHASECHK.TRANS64 P0, [R6+URZ], R5 ;  /* 0x00000005060085a7 */ /* 0x000e64000800007f */
[----:B-1----:R-:W-:Y:S05]  /*7a10*/  @!P0 BRA `(.L_x_162) ;  /* 0xfffffffc00f08947 */ /* 0x002fea000383ffff */
[----:B------:R-:W-:Y:S05]  /*7a20*/  BRA `(.L_x_199) ;  /* 0xfffffff000047947 */ /* 0x000fea000383ffff */
.L_x_163:
[----:B0-----:R0:W1:Y:S02]  /*7a30*/  SYNCS.PHASECHK.TRANS64.TRYWAIT P0, [R9+URZ], R4 ;  /* 0x00000004090075a7 */ /* 0x001064000800017f */
[----:B-1----:R-:W-:Y:S05]  /*7a40*/  @!P0 NANOSLEEP.SYNCS 0x989680 ;  /* 0x009896800000895d */ /* 0x002fea0003900000 */
[----:B------:R-:W1:Y:S02]  /*7a50*/  @!P0 SYNCS.PHASECHK.TRANS64 P0, [R9+URZ], R4 ;  /* 0x00000004090085a7 */ /* 0x000e64000800007f */
[----:B-1----:R-:W-:Y:S05]  /*7a60*/  @!P0 BRA `(.L_x_163) ;  /* 0xfffffffc00f08947 */ /* 0x002fea000383ffff */
[----:B------:R-:W-:Y:S05]  /*7a70*/  BRA `(.L_x_200) ;  /* 0xfffffff000147947 */ /* 0x000fea000383ffff */
.L_x_164:
[----:B0-----:R0:W1:Y:S02]  /*7a80*/  SYNCS.PHASECHK.TRANS64.TRYWAIT P0, [R6+URZ], R5 ;  /* 0x00000005060075a7 */ /* 0x001064000800017f */
[----:B-1----:R-:W-:Y:S05]  /*7a90*/  @!P0 NANOSLEEP.SYNCS 0x989680 ;  /* 0x009896800000895d */ /* 0x002fea0003900000 */
[----:B------:R-:W1:Y:S02]  /*7aa0*/  @!P0 SYNCS.PHASECHK.TRANS64 P0, [R6+URZ], R5 ;  /* 0x00000005060085a7 */ /* 0x000e64000800007f */
[----:B-1----:R-:W-:Y:S05]  /*7ab0*/  @!P0 BRA `(.L_x_164) ;  /* 0xfffffffc00f08947 */ /* 0x002fea000383ffff */
[----:B------:R-:W-:Y:S05]  /*7ac0*/  BRA `(.L_x_201) ;  /* 0xfffffff000247947 */ /* 0x000fea000383ffff */
.L_x_165:
[----:B0-----:R0:W1:Y:S02]  /*7ad0*/  SYNCS.PHASECHK.TRANS64.TRYWAIT P0, [R9+URZ], R4 ;  /* 0x00000004090075a7 */ /* 0x001064000800017f */
[----:B-1----:R-:W-:Y:S05]  /*7ae0*/  @!P0 NANOSLEEP.SYNCS 0x989680 ;  /* 0x009896800000895d */ /* 0x002fea0003900000 */
[----:B------:R-:W1:Y:S02]  /*7af0*/  @!P0 SYNCS.PHASECHK.TRANS64 P0, [R9+URZ], R4 ;  /* 0x00000004090085a7 */ /* 0x000e64000800007f */
[----:B-1----:R-:W-:Y:S05]  /*7b00*/  @!P0 BRA `(.L_x_165) ;  /* 0xfffffffc00f08947 */ /* 0x002fea000383ffff */
[----:B------:R-:W-:Y:S05]  /*7b10*/  BRA `(.L_x_202) ;  /* 0xfffffff000347947 */ /* 0x000fea000383ffff */
.L_x_166:
[----:B0-----:R0:W1:Y:S02]  /*7b20*/  SYNCS.PHASECHK.TRANS64.TRYWAIT P0, [R6+URZ], R5 ;  /* 0x00000005060075a7 */ /* 0x001064000800017f */
[----:B-1----:R-:W-:Y:S05]  /*7b30*/  @!P0 NANOSLEEP.SYNCS 0x989680 ;  /* 0x009896800000895d */ /* 0x002fea0003900000 */
[----:B------:R-:W1:Y:S02]  /*7b40*/  @!P0 SYNCS.PHASECHK.TRANS64 P0, [R6+URZ], R5 ;  /* 0x00000005060085a7 */ /* 0x000e64000800007f */
[----:B-1----:R-:W-:Y:S05]  /*7b50*/  @!P0 BRA `(.L_x_166) ;  /* 0xfffffffc00f08947 */ /* 0x002fea000383ffff */
[----:B------:R-:W-:Y:S05]  /*7b60*/  BRA `(.L_x_203) ;  /* 0xfffffff000447947 */ /* 0x000fea000383ffff */
.L_x_167:
[----:B0-----:R0:W1:Y:S02]  /*7b70*/  SYNCS.PHASECHK.TRANS64.TRYWAIT P0, [R9+URZ], R4 ;  /* 0x00000004090075a7 */ /* 0x001064000800017f */
[----:B-1----:R-:W-:Y:S05]  /*7b80*/  @!P0 NANOSLEEP.SYNCS 0x989680 ;  /* 0x009896800000895d */ /* 0x002fea0003900000 */
[----:B------:R-:W1:Y:S02]  /*7b90*/  @!P0 SYNCS.PHASECHK.TRANS64 P0, [R9+URZ], R4 ;  /* 0x00000004090085a7 */ /* 0x000e64000800007f */
[----:B-1----:R-:W-:Y:S05]  /*7ba0*/  @!P0 BRA `(.L_x_167) ;  /* 0xfffffffc00f08947 */ /* 0x002fea000383ffff */
[----:B------:R-:W-:Y:S05]  /*7bb0*/  BRA `(.L_x_204) ;  /* 0xfffffff000547947 */ /* 0x000fea000383ffff */
.L_x_168:
[----:B0-----:R0:W1:Y:S02]  /*7bc0*/  SYNCS.PHASECHK.TRANS64.TRYWAIT P0, [R6+URZ], R5 ;  /* 0x00000005060075a7 */ /* 0x001064000800017f */
[----:B-1----:R-:W-:Y:S05]  /*7bd0*/  @!P0 NANOSLEEP.SYNCS 0x989680 ;  /* 0x009896800000895d */ /* 0x002fea0003900000 */
[----:B------:R-:W1:Y:S02]  /*7be0*/  @!P0 SYNCS.PHASECHK.TRANS64 P0, [R6+URZ], R5 ;  /* 0x00000005060085a7 */ /* 0x000e64000800007f */
[----:B-1----:R-:W-:Y:S05]  /*7bf0*/  @!P0 BRA `(.L_x_168) ;  /* 0xfffffffc00f08947 */ /* 0x002fea000383ffff */
[----:B------:R-:W-:Y:S05]  /*7c00*/  BRA `(.L_x_205) ;  /* 0xfffffff000647947 */ /* 0x000fea000383ffff */
.L_x_169:
[----:B0-----:R0:W1:Y:S02]  /*7c10*/  SYNCS.PHASECHK.TRANS64.TRYWAIT P0, [R9+URZ], R4 ;  /* 0x00000004090075a7 */ /* 0x001064000800017f */
[----:B-1----:R-:W-:Y:S05]  /*7c20*/  @!P0 NANOSLEEP.SYNCS 0x989680 ;  /* 0x009896800000895d */ /* 0x002fea0003900000 */
[----:B------:R-:W1:Y:S02]  /*7c30*/  @!P0 SYNCS.PHASECHK.TRANS64 P0, [R9+URZ], R4 ;  /* 0x00000004090085a7 */ /* 0x000e64000800007f */
[----:B-1----:R-:W-:Y:S05]  /*7c40*/  @!P0 BRA `(.L_x_169) ;  /* 0xfffffffc00f08947 */ /* 0x002fea000383ffff */
[----:B------:R-:W-:Y:S05]  /*7c50*/  BRA `(.L_x_206) ;  /* 0xfffffff000747947 */ /* 0x000fea000383ffff */
.L_x_170:
[----:B0-----:R0:W1:Y:S02]  /*7c60*/  SYNCS.PHASECHK.TRANS64.TRYWAIT P0, [R6+URZ], R5 ;  /* 0x00000005060075a7 */ /* 0x001064000800017f */
[----:B-1----:R-:W-:Y:S05]  /*7c70*/  @!P0 NANOSLEEP.SYNCS 0x989680 ;  /* 0x009896800000895d */ /* 0x002fea0003900000 */
[----:B------:R-:W1:Y:S02]  /*7c80*/  @!P0 SYNCS.PHASECHK.TRANS64 P0, [R6+URZ], R5 ;  /* 0x00000005060085a7 */ /* 0x000e64000800007f */
[----:B-1----:R-:W-:Y:S05]  /*7c90*/  @!P0 BRA `(.L_x_170) ;  /* 0xfffffffc00f08947 */ /* 0x002fea000383ffff */
[----:B------:R-:W-:Y:S05]  /*7ca0*/  BRA `(.L_x_207) ;  /* 0xfffffff000847947 */ /* 0x000fea000383ffff */
.L_x_171:
[----:B0-----:R0:W1:Y:S02]  /*7cb0*/  SYNCS.PHASECHK.TRANS64.TRYWAIT P0, [R9+URZ], R4 ;  /* 0x00000004090075a7 */ /* 0x001064000800017f */
[----:B-1----:R-:W-:Y:S05]  /*7cc0*/  @!P0 NANOSLEEP.SYNCS 0x989680 ;  /* 0x009896800000895d */ /* 0x002fea0003900000 */
[----:B------:R-:W1:Y:S02]  /*7cd0*/  @!P0 SYNCS.PHASECHK.TRANS64 P0, [R9+URZ], R4 ;  /* 0x00000004090085a7 */ /* 0x000e64000800007f */
[----:B-1----:R-:W-:Y:S05]  /*7ce0*/  @!P0 BRA `(.L_x_171) ;  /* 0xfffffffc00f08947 */ /* 0x002fea000383ffff */
[----:B------:R-:W-:Y:S05]  /*7cf0*/  BRA `(.L_x_208) ;  /* 0xfffffff000947947 */ /* 0x000fea000383ffff */
.L_x_172:
[----:B0-----:R0:W1:Y:S02]  /*7d00*/  SYNCS.PHASECHK.TRANS64.TRYWAIT P0, [R6+URZ], R5 ;  /* 0x00000005060075a7 */ /* 0x001064000800017f */
[----:B-1----:R-:W-:Y:S05]  /*7d10*/  @!P0 NANOSLEEP.SYNCS 0x989680 ;  /* 0x009896800000895d */ /* 0x002fea0003900000 */
[----:B------:R-:W1:Y:S02]  /*7d20*/  @!P0 SYNCS.PHASECHK.TRANS64 P0, [R6+URZ], R5 ;  /* 0x00000005060085a7 */ /* 0x000e64000800007f */
[----:B-1----:R-:W-:Y:S05]  /*7d30*/  @!P0 BRA `(.L_x_172) ;  /* 0xfffffffc00f08947 */ /* 0x002fea000383ffff */
[----:B------:R-:W-:Y:S05]  /*7d40*/  BRA `(.L_x_209) ;  /* 0xfffffff000a47947 */ /* 0x000fea000383ffff */
.L_x_173:
[----:B0-----:R0:W1:Y:S02]  /*7d50*/  SYNCS.PHASECHK.TRANS64.TRYWAIT P0, [R9+URZ], R4 ;  /* 0x00000004090075a7 */ /* 0x001064000800017f */
[----:B-1----:R-:W-:Y:S05]  /*7d60*/  @!P0 NANOSLEEP.SYNCS 0x989680 ;  /* 0x009896800000895d */ /* 0x002fea0003900000 */
[----:B------:R-:W1:Y:S02]  /*7d70*/  @!P0 SYNCS.PHASECHK.TRANS64 P0, [R9+URZ], R4 ;  /* 0x00000004090085a7 */ /* 0x000e64000800007f */
[----:B-1----:R-:W-:Y:S05]  /*7d80*/  @!P0 BRA `(.L_x_173) ;  /* 0xfffffffc00f08947 */ /* 0x002fea000383ffff */
[----:B------:R-:W-:Y:S05]  /*7d90*/  BRA `(.L_x_210) ;  /* 0xfffffff000b47947 */ /* 0x000fea000383ffff */
.L_x_174:
[----:B0-----:R0:W1:Y:S02]  /*7da0*/  SYNCS.PHASECHK.TRANS64.TRYWAIT P0, [R6+URZ], R5 ;  /* 0x00000005060075a7 */ /* 0x001064000800017f */
[----:B-1----:R-:W-:Y:S05]  /*7db0*/  @!P0 NANOSLEEP.SYNCS 0x989680 ;  /* 0x009896800000895d */ /* 0x002fea0003900000 */
[----:B------:R-:W1:Y:S02]  /*7dc0*/  @!P0 SYNCS.PHASECHK.TRANS64 P0, [R6+URZ], R5 ;  /* 0x00000005060085a7 */ /* 0x000e64000800007f */
[----:B-1----:R-:W-:Y:S05]  /*7dd0*/  @!P0 BRA `(.L_x_174) ;  /* 0xfffffffc00f08947 */ /* 0x002fea000383ffff */
[----:B------:R-:W-:Y:S05]  /*7de0*/  BRA `(.L_x_211) ;  /* 0xfffffff000c47947 */ /* 0x000fea000383ffff */
.L_x_175:
[----:B0-----:R0:W1:Y:S02]  /*7df0*/  SYNCS.PHASECHK.TRANS64.TRYWAIT P0, [R9+URZ], R4 ;  /* 0x00000004090075a7 */ /* 0x001064000800017f */
[----:B-1----:R-:W-:Y:S05]  /*7e00*/  @!P0 NANOSLEEP.SYNCS 0x989680 ;  /* 0x009896800000895d */ /* 0x002fea0003900000 */
[----:B------:R-:W1:Y:S02]  /*7e10*/  @!P0 SYNCS.PHASECHK.TRANS64 P0, [R9+URZ], R4 ;  /* 0x00000004090085a7 */ /* 0x000e64000800007f */
[----:B-1----:R-:W-:Y:S05]  /*7e20*/  @!P0 BRA `(.L_x_175) ;  /* 0xfffffffc00f08947 */ /* 0x002fea000383ffff */
[----:B------:R-:W-:Y:S05]  /*7e30*/  BRA `(.L_x_212) ;  /* 0xfffffff000d47947 */ /* 0x000fea000383ffff */
.L_x_176:
[----:B0-----:R0:W1:Y:S02]  /*7e40*/  SYNCS.PHASECHK.TRANS64.TRYWAIT P0, [R6+URZ], R5 ;  /* 0x00000005060075a7 */ /* 0x001064000800017f */
[----:B-1----:R-:W-:Y:S05]  /*7e50*/  @!P0 NANOSLEEP.SYNCS 0x989680 ;  /* 0x009896800000895d */ /* 0x002fea0003900000 */
[----:B------:R-:W1:Y:S02]  /*7e60*/  @!P0 SYNCS.PHASECHK.TRANS64 P0, [R6+URZ], R5 ;  /* 0x00000005060085a7 */ /* 0x000e64000800007f */
[----:B-1----:R-:W-:Y:S05]  /*7e70*/  @!P0 BRA `(.L_x_176) ;  /* 0xfffffffc00f08947 */ /* 0x002fea000383ffff */
[----:B------:R-:W-:Y:S05]  /*7e80*/  BRA `(.L_x_213) ;  /* 0xfffffff000e47947 */ /* 0x000fea000383ffff */
.L_x_177:
[----:B0-----:R0:W1:Y:S02]  /*7e90*/  SYNCS.PHASECHK.TRANS64.TRYWAIT P0, [R9+URZ], R4 ;  /* 0x00000004090075a7 */ /* 0x001064000800017f */
[----:B-1----:R-:W-:Y:S05]  /*7ea0*/  @!P0 NANOSLEEP.SYNCS 0x989680 ;  /* 0x009896800000895d */ /* 0x002fea0003900000 */
[----:B------:R-:W1:Y:S02]  /*7eb0*/  @!P0 SYNCS.PHASECHK.TRANS64 P0, [R9+URZ], R4 ;  /* 0x00000004090085a7 */ /* 0x000e64000800007f */
[----:B-1----:R-:W-:Y:S05]  /*7ec0*/  @!P0 BRA `(.L_x_177) ;  /* 0xfffffffc00f08947 */ /* 0x002fea000383ffff */
[----:B------:R-:W-:Y:S05]  /*7ed0*/  BRA `(.L_x_214) ;  /* 0xfffffff000f47947 */ /* 0x000fea000383ffff */
.L_x_178:
[----:B0-----:R0:W1:Y:S02]  /*7ee0*/  SYNCS.PHASECHK.TRANS64.TRYWAIT P0, [R6+URZ], R5 ;  /* 0x00000005060075a7 */ /* 0x001064000800017f */
[----:B-1----:R-:W-:Y:S05]  /*7ef0*/  @!P0 NANOSLEEP.SYNCS 0x989680 ;  /* 0x009896800000895d */ /* 0x002fea0003900000 */
[----:B------:R-:W1:Y:S02]  /*7f00*/  @!P0 SYNCS.PHASECHK.TRANS64 P0, [R6+URZ], R5 ;  /* 0x00000005060085a7 */ /* 0x000e64000800007f */
[----:B-1----:R-:W-:Y:S05]  /*7f10*/  @!P0 BRA `(.L_x_178) ;  /* 0xfffffffc00f08947 */ /* 0x002fea000383ffff */
[----:B------:R-:W-:Y:S05]  /*7f20*/  BRA `(.L_x_215) ;  /* 0xfffffff400047947 */ /* 0x000fea000383ffff */
.L_x_179:
[----:B0-----:R0:W1:Y:S02]  /*7f30*/  SYNCS.PHASECHK.TRANS64.TRYWAIT P0, [R9+URZ], R4 ;  /* 0x00000004090075a7 */ /* 0x001064000800017f */
[----:B-1----:R-:W-:Y:S05]  /*7f40*/  @!P0 NANOSLEEP.SYNCS 0x989680 ;  /* 0x009896800000895d */ /* 0x002fea0003900000 */
[----:B------:R-:W1:Y:S02]  /*7f50*/  @!P0 SYNCS.PHASECHK.TRANS64 P0, [R9+URZ], R4 ;  /* 0x00000004090085a7 */ /* 0x000e64000800007f */
[----:B-1----:R-:W-:Y:S05]  /*7f60*/  @!P0 BRA `(.L_x_179) ;  /* 0xfffffffc00f08947 */ /* 0x002fea000383ffff */
[----:B------:R-:W-:Y:S05]  /*7f70*/  BRA `(.L_x_216) ;  /* 0xfffffff400147947 */ /* 0x000fea000383ffff */
.L_x_180:
[----:B-1----:R1:W2:Y:S02]  /*7f80*/  SYNCS.PHASECHK.TRANS64.TRYWAIT P0, [R6+URZ], R5 ;  /* 0x00000005060075a7 */ /* 0x0022a4000800017f */
[----:B--2---:R-:W-:Y:S05]  /*7f90*/  @!P0 NANOSLEEP.SYNCS 0x989680 ;  /* 0x009896800000895d */ /* 0x004fea0003900000 */
[----:B------:R-:W2:Y:S02]  /*7fa0*/  @!P0 SYNCS.PHASECHK.TRANS64 P0, [R6+URZ], R5 ;  /* 0x00000005060085a7 */ /* 0x000ea4000800007f */
[----:B--2---:R-:W-:Y:S05]  /*7fb0*/  @!P0 BRA `(.L_x_180) ;  /* 0xfffffffc00f08947 */ /* 0x004fea000383ffff */
[----:B------:R-:W-:Y:S05]  /*7fc0*/  BRA `(.L_x_217) ;  /* 0xfffffff4001c7947 */ /* 0x000fea000383ffff */
.L_x_218:
[----:B------:R-:W-:-:S00]  /*7fd0*/  BRA `(.L_x_218) ;  /* 0xfffffffc00fc7947 */ /* 0x000fc0000383ffff */
[----:B------:R-:W-:-:S00]  /*7fe0*/  NOP ;  /* 0x0000000000007918 */ /* 0x000fc00000000000 */
        /* <DEDUP_REMOVED lines=9> */
.L_x_219:


//--------------------- .nv.global.init           --------------------------
	.section	.nv.global.init,"aw",@progbits
.nv.global.init:
	.type		$str$22,@object
	.size		$str$22,($str$23 - $str$22)
$str$22:
        /*0000*/ 	.byte	0x6b, 0x5f, 0x74, 0x69, 0x6c, 0x65, 0x5f, 0x63, 0x6f, 0x75, 0x6e, 0x74, 0x20, 0x3e, 0x3d, 0x20
        /*0010*/ 	.byte	0x31, 0x00
	.type		$str$23,@object
	.size		$str$23,(__unnamed_1 - $str$23)
$str$23:
        /*0012*/ 	.byte	0x2f, 0x74, 0x6d, 0x70, 0x2f, 0x63, 0x75, 0x74, 0x6c, 0x61, 0x73, 0x73, 0x5f, 0x73, 0x77, 0x65
        /*0022*/ 	.byte	0x65, 0x70, 0x5f, 0x73, 0x72, 0x63, 0x2f, 0x69, 0x6e, 0x63, 0x6c, 0x75, 0x64, 0x65, 0x2f, 0x63
        /*0032*/ 	.byte	0x75, 0x74, 0x6c, 0x61, 0x73, 0x73, 0x2f, 0x67, 0x65, 0x6d, 0x6d, 0x2f, 0x63, 0x6f, 0x6c, 0x6c
        /*0042*/ 	.byte	0x65, 0x63, 0x74, 0x69, 0x76, 0x65, 0x2f, 0x73, 0x6d, 0x39, 0x30, 0x5f, 0x6d, 0x6d, 0x61, 0x5f
        /*0052*/ 	.byte	0x74, 0x6d, 0x61, 0x5f, 0x67, 0x6d, 0x6d, 0x61, 0x5f, 0x73, 0x73, 0x5f, 0x77, 0x61, 0x72, 0x70
        /*0062*/ 	.byte	0x73, 0x70, 0x65, 0x63, 0x69, 0x61, 0x6c, 0x69, 0x7a, 0x65, 0x64, 0x2e, 0x68, 0x70, 0x70, 0x00
	.type		__unnamed_1,@object
	.size		__unnamed_1,(.L_0 - __unnamed_1)
__unnamed_1:
        /*0072*/ 	.byte	0x76, 0x6f, 0x69, 0x64, 0x20, 0x63, 0x75, 0x74, 0x6c, 0x61, 0x73, 0x73, 0x3a, 0x3a, 0x67, 0x65
        /* <DEDUP_REMOVED lines=171> */
        /*0b32*/ 	.byte	0x74, 0x65, 0x3a, 0x3a, 0x69, 0x64, 0x65, 0x6e, 0x74, 0x69, 0x74, 0x79, 0x5d, 0x00
.L_0:


//--------------------- .nv.shared._ZN7cutlass13device_kernelINS_4gemm6kernel13GemmUniversalIN4cute5tupleIJiiiiEEENS1_10collective13CollectiveMmaINS1_34MainloopSm90TmaGmmaWarpSpecializedILi30ENS5_IJNS4_1CILi1EEESB_SB_EEENS1_35KernelTmaWarpSpecializedCooperativeEEENS5_IJNSA_ILi192EEENSA_ILi48EEENSA_ILi32EEEEEEaNS5_IJlSB_lEEEaSJ_NS4_8TiledMMAINS4_8MMA_AtomIJNS4_4SM904GMMA26MMA_64x16x32_S32S8S8_SS_TNEEEENS4_6LayoutINS5_IJNSA_ILi2EEESB_SB_EEENS5_IJSB_NSA_ILi0EEEST_EEEEENS5_IJNS4_10UnderscoreESW_SW_EEEEENS4_13SM90_TMA_LOADENS4_14ComposedLayoutINS4_7SwizzleILi1ELi4ELi3EEENS4_18smem_ptr_flag_bitsILi8EEENSQ_INS5_IJNSA_ILi8EEESH_EEENS5_IJSH_SB_EEEEEEEvNS4_8identityESZ_S19_vS1A_EENS_8epilogue10collective6detail29Sm90TmaWarpSpecializedAdapterINS1D_15DefaultEpilogueIaSJ_SJ_NS1C_6thread17LinearCombinationIaLi1EiiLNS1H_9ScaleType4KindE0ELNS_15FloatRoundStyleE2EaEENS1_15EpilogueDefaultEEEEEvvEEEEvNT_6ParamsE --------------------------
	.section	.nv.shared._ZN7cutlass13device_kernelINS_4gemm6kernel13GemmUniversalIN4cute5tupleIJiiiiEEENS1_10collective13CollectiveMmaINS1_34MainloopSm90TmaGmmaWarpSpecializedILi30ENS5_IJNS4_1CILi1EEESB_SB_EEENS1_35KernelTmaWarpSpecializedCooperativeEEENS5_IJNSA_ILi192EEENSA_ILi48EEENSA_ILi32EEEEEEaNS5_IJlSB_lEEEaSJ_NS4_8TiledMMAINS4_8MMA_AtomIJNS4_4SM904GMMA26MMA_64x16x32_S32S8S8_SS_TNEEEENS4_6LayoutINS5_IJNSA_ILi2EEESB_SB_EEENS5_IJSB_NSA_ILi0EEEST_EEEEENS5_IJNS4_10UnderscoreESW_SW_EEEEENS4_13SM90_TMA_LOADENS4_14ComposedLayoutINS4_7SwizzleILi1ELi4ELi3EEENS4_18smem_ptr_flag_bitsILi8EEENSQ_INS5_IJNSA_ILi8EEESH_EEENS5_IJSH_SB_EEEEEEEvNS4_8identityESZ_S19_vS1A_EENS_8epilogue10collective6detail29Sm90TmaWarpSpecializedAdapterINS1D_15DefaultEpilogueIaSJ_SJ_NS1C_6thread17LinearCombinationIaLi1EiiLNS1H_9ScaleType4KindE0ELNS_15FloatRoundStyleE2EaEENS1_15EpilogueDefaultEEEEEvvEEEEvNT_6ParamsE,"aw",@nobits
	.sectionflags	@""
	.align	16
	.zero		1024


//--------------------- .nv.shared.reserved.0     --------------------------
	.section	.nv.shared.reserved.0,"aw",@nobits
	.weak		__nv_reservedSMEM_offset_0_alias
	.size		__nv_reservedSMEM_offset_0_alias, 0, 0
	.other		__nv_reservedSMEM_offset_0_alias,@"STO_CUDA_RESERVED_SHARED STV_DEFAULT"
__nv_reservedSMEM_offset_0_alias:
	.zero		0


//--------------------- .nv.global                --------------------------
	.section	.nv.global,"aw",@nobits
.nv.global:
	.type		_ZN39_INTERNAL_9da3ae90_4_k_cu_59d992a9_28134cute1_E,@object
	.size		_ZN39_INTERNAL_9da3ae90_4_k_cu_59d992a9_28134cute1_E,(_ZN39_INTERNAL_9da3ae90_4_k_cu_59d992a9_28134cuda3std3__45__cpo6cbeginE - _ZN39_INTERNAL_9da3ae90_4_k_cu_59d992a9_28134cute1_E)
_ZN39_INTERNAL_9da3ae90_4_k_cu_59d992a9_28134cute1_E:
	.zero		1
	.type		_ZN39_INTERNAL_9da3ae90_4_k_cu_59d992a9_28134cuda3std3__45__cpo6cbeginE,@object
	.size		_ZN39_INTERNAL_9da3ae90_4_k_cu_59d992a9_28134cuda3std3__45__cpo6cbeginE,(_ZN39_INTERNAL_9da3ae90_4_k_cu_59d992a9_28134cuda3std3__48in_placeE - _ZN39_INTERNAL_9da3ae90_4_k_cu_59d992a9_28134cuda3std3__45__cpo6cbeginE)
_ZN39_INTERNAL_9da3ae90_4_k_cu_59d992a9_28134cuda3std3__45__cpo6cbeginE:
	.zero		1
	.type		_ZN39_INTERNAL_9da3ae90_4_k_cu_59d992a9_28134cuda3std3__48in_placeE,@object
	.size		_ZN39_INTERNAL_9da3ae90_4_k_cu_59d992a9_28134cuda3std3__48in_placeE,(_ZN39_INTERNAL_9da3ae90_4_k_cu_59d992a9_28134cuda3std6ranges3__45__cpo9iter_moveE - _ZN39_INTERNAL_9da3ae90_4_k_cu_59d992a9_28134cuda3std3__48in_placeE)
_ZN39_INTERNAL_9da3ae90_4_k_cu_59d992a9_28134cuda3std3__48in_placeE:
	.zero		1
	.type		_ZN39_INTERNAL_9da3ae90_4_k_cu_59d992a9_28134cuda3std6ranges3__45__cpo9iter_moveE,@object
	.size		_ZN39_INTERNAL_9da3ae90_4_k_cu_59d992a9_28134cuda3std6ranges3__45__cpo9iter_moveE,(_ZN39_INTERNAL_9da3ae90_4_k_cu_59d992a9_28134cuda3std3__45__cpo5beginE - _ZN39_INTERNAL_9da3ae90_4_k_cu_59d992a9_28134cuda3std6ranges3__45__cpo9iter_moveE)
_ZN39_INTERNAL_9da3ae90_4_k_cu_59d992a9_28134cuda3std6ranges3__45__cpo9iter_moveE:
	.zero		1
	.type		_ZN39_INTERNAL_9da3ae90_4_k_cu_59d992a9_28134cuda3std3__45__cpo5beginE,@object
	.size		_ZN39_INTERNAL_9da3ae90_4_k_cu_59d992a9_28134cuda3std3__45__cpo5beginE,(_ZN39_INTERNAL_9da3ae90_4_k_cu_59d992a9_28134cuda3std3__441_GLOBAL__N__9da3ae90_4_k_cu_59d992a9_28136ignoreE - _ZN39_INTERNAL_9da3ae90_4_k_cu_59d992a9_28134cuda3std3__45__cpo5beginE)
_ZN39_INTERNAL_9da3ae90_4_k_cu_59d992a9_28134cuda3std3__45__cpo5beginE:
	.zero		1
	.type		_ZN39_INTERNAL_9da3ae90_4_k_cu_59d992a9_28134cuda3std3__441_GLOBAL__N__9da3ae90_4_k_cu_59d992a9_28136ignoreE,@object
	.size		_ZN39_INTERNAL_9da3ae90_4_k_cu_59d992a9_28134cuda3std3__441_GLOBAL__N__9da3ae90_4_k_cu_59d992a9_28136ignoreE,(_ZN39_INTERNAL_9da3ae90_4_k_cu_59d992a9_28134cute7productE - _ZN39_INTERNAL_9da3ae90_4_k_cu_59d992a9_28134cuda3std3__441_GLOBAL__N__9da3ae90_4_k_cu_59d992a9_28136ignoreE)
_ZN39_INTERNAL_9da3ae90_4_k_cu_59d992a9_28134cuda3std3__441_GLOBAL__N__9da3ae90_4_k_cu_59d992a9_28136ignoreE:
	.zero		1
	.type		_ZN39_INTERNAL_9da3ae90_4_k_cu_59d992a9_28134cute7productE,@object
	.size		_ZN39_INTERNAL_9da3ae90_4_k_cu_59d992a9_28134cute7productE,(_ZN39_INTERNAL_9da3ae90_4_k_cu_59d992a9_28134cuda3std3__45__cpo3endE - _ZN39_INTERNAL_9da3ae90_4_k_cu_59d992a9_28134cute7productE)
_ZN39_INTERNAL_9da3ae90_4_k_cu_59d992a9_28134cute7productE:
	.zero		1
	.type		_ZN39_INTERNAL_9da3ae90_4_k_cu_59d992a9_28134cuda3std3__45__cpo3endE,@object
	.size		_ZN39_INTERNAL_9da3ae90_4_k_cu_59d992a9_28134cuda3std3__45__cpo3endE,(_ZN39_INTERNAL_9da3ae90_4_k_cu_59d992a9_28134cuda3std3__419piecewise_constructE - _ZN39_INTERNAL_9da3ae90_4_k_cu_59d992a9_28134cuda3std3__45__cpo3endE)
_ZN39_INTERNAL_9da3ae90_4_k_cu_59d992a9_28134cuda3std3__45__cpo3endE:
	.zero		1
	.type		_ZN39_INTERNAL_9da3ae90_4_k_cu_59d992a9_28134cuda3std3__419piecewise_constructE,@object
	.size		_ZN39_INTERNAL_9da3ae90_4_k_cu_59d992a9_28134cuda3std3__419piecewise_constructE,(_ZN39_INTERNAL_9da3ae90_4_k_cu_59d992a9_28134cuda3std3__45__cpo4cendE - _ZN39_INTERNAL_9da3ae90_4_k_cu_59d992a9_28134cuda3std3__419piecewise_constructE)
_ZN39_INTERNAL_9da3ae90_4_k_cu_59d992a9_28134cuda3std3__419piecewise_constructE:
	.zero		1
	.type		_ZN39_INTERNAL_9da3ae90_4_k_cu_59d992a9_28134cuda3std3__45__cpo4cendE,@object
	.size		_ZN39_INTERNAL_9da3ae90_4_k_cu_59d992a9_28134cuda3std3__45__cpo4cendE,(_ZN39_INTERNAL_9da3ae90_4_k_cu_59d992a9_28134cuda3std6ranges3__45__cpo4swapE - _ZN39_INTERNAL_9da3ae90_4_k_cu_59d992a9_28134cuda3std3__45__cpo4cendE)
_ZN39_INTERNAL_9da3ae90_4_k_cu_59d992a9_28134cuda3std3__45__cpo4cendE:
	.zero		1
	.type		_ZN39_INTERNAL_9da3ae90_4_k_cu_59d992a9_28134cuda3std6ranges3__45__cpo4swapE,@object
	.size		_ZN39_INTERNAL_9da3ae90_4_k_cu_59d992a9_28134cuda3std6ranges3__45__cpo4swapE,(.L_8 - _ZN39_INTERNAL_9da3ae90_4_k_cu_59d992a9_28134cuda3std6ranges3__45__cpo4swapE)
_ZN39_INTERNAL_9da3ae90_4_k_cu_59d992a9_28134cuda3std6ranges3__45__cpo4swapE:
	.zero		1
.L_8:


//--------------------- .nv.constant0._ZN7cutlass13device_kernelINS_4gemm6kernel13GemmUniversalIN4cute5tupleIJiiiiEEENS1_10collective13CollectiveMmaINS1_34MainloopSm90TmaGmmaWarpSpecializedILi30ENS5_IJNS4_1CILi1EEESB_SB_EEENS1_35KernelTmaWarpSpecializedCooperativeEEENS5_IJNSA_ILi192EEENSA_ILi48EEENSA_ILi32EEEEEEaNS5_IJlSB_lEEEaSJ_NS4_8TiledMMAINS4_8MMA_AtomIJNS4_4SM904GMMA26MMA_64x16x32_S32S8S8_SS_TNEEEENS4_6LayoutINS5_IJNSA_ILi2EEESB_SB_EEENS5_IJSB_NSA_ILi0EEEST_EEEEENS5_IJNS4_10UnderscoreESW_SW_EEEEENS4_13SM90_TMA_LOADENS4_14ComposedLayoutINS4_7SwizzleILi1ELi4ELi3EEENS4_18smem_ptr_flag_bitsILi8EEENSQ_INS5_IJNSA_ILi8EEESH_EEENS5_IJSH_SB_EEEEEEEvNS4_8identityESZ_S19_vS1A_EENS_8epilogue10collective6detail29Sm90TmaWarpSpecializedAdapterINS1D_15DefaultEpilogueIaSJ_SJ_NS1C_6thread17LinearCombinationIaLi1EiiLNS1H_9ScaleType4KindE0ELNS_15FloatRoundStyleE2EaEENS1_15EpilogueDefaultEEEEEvvEEEEvNT_6ParamsE --------------------------
	.section	.nv.constant0._ZN7cutlass13device_kernelINS_4gemm6kernel13GemmUniversalIN4cute5tupleIJiiiiEEENS1_10collective13CollectiveMmaINS1_34MainloopSm90TmaGmmaWarpSpecializedILi30ENS5_IJNS4_1CILi1EEESB_SB_EEENS1_35KernelTmaWarpSpecializedCooperativeEEENS5_IJNSA_ILi192EEENSA_ILi48EEENSA_ILi32EEEEEEaNS5_IJlSB_lEEEaSJ_NS4_8TiledMMAINS4_8MMA_AtomIJNS4_4SM904GMMA26MMA_64x16x32_S32S8S8_SS_TNEEEENS4_6LayoutINS5_IJNSA_ILi2EEESB_SB_EEENS5_IJSB_NSA_ILi0EEEST_EEEEENS5_IJNS4_10UnderscoreESW_SW_EEEEENS4_13SM90_TMA_LOADENS4_14ComposedLayoutINS4_7SwizzleILi1ELi4ELi3EEENS4_18smem_ptr_flag_bitsILi8EEENSQ_INS5_IJNSA_ILi8EEESH_EEENS5_IJSH_SB_EEEEEEEvNS4_8identityESZ_S19_vS1A_EENS_8epilogue10collective6detail29Sm90TmaWarpSpecializedAdapterINS1D_15DefaultEpilogueIaSJ_SJ_NS1C_6thread17LinearCombinationIaLi1EiiLNS1H_9ScaleType4KindE0ELNS_15FloatRoundStyleE2EaEENS1_15EpilogueDefaultEEEEEvvEEEEvNT_6ParamsE,"a",@progbits
	.sectionflags	@""
	.align	4
.nv.constant0._ZN7cutlass13device_kernelINS_4gemm6kernel13GemmUniversalIN4cute5tupleIJiiiiEEENS1_10collective13CollectiveMmaINS1_34MainloopSm90TmaGmmaWarpSpecializedILi30ENS5_IJNS4_1CILi1EEESB_SB_EEENS1_35KernelTmaWarpSpecializedCooperativeEEENS5_IJNSA_ILi192EEENSA_ILi48EEENSA_ILi32EEEEEEaNS5_IJlSB_lEEEaSJ_NS4_8TiledMMAINS4_8MMA_AtomIJNS4_4SM904GMMA26MMA_64x16x32_S32S8S8_SS_TNEEEENS4_6LayoutINS5_IJNSA_ILi2EEESB_SB_EEENS5_IJSB_NSA_ILi0EEEST_EEEEENS5_IJNS4_10UnderscoreESW_SW_EEEEENS4_13SM90_TMA_LOADENS4_14ComposedLayoutINS4_7SwizzleILi1ELi4ELi3EEENS4_18smem_ptr_flag_bitsILi8EEENSQ_INS5_IJNSA_ILi8EEESH_EEENS5_IJSH_SB_EEEEEEEvNS4_8identityESZ_S19_vS1A_EENS_8epilogue10collective6detail29Sm90TmaWarpSpecializedAdapterINS1D_15DefaultEpilogueIaSJ_SJ_NS1C_6thread17LinearCombinationIaLi1EiiLNS1H_9ScaleType4KindE0ELNS_15FloatRoundStyleE2EaEENS1_15EpilogueDefaultEEEEEvvEEEEvNT_6ParamsE:
	.zero		1664


//--------------------- SYMBOLS --------------------------

	.type		.nv.reservedSmem.offset0,@object
	.size		.nv.reservedSmem.offset0,0x4
	.type		__assertfail,@function
